	.target	sm_100a

	.elftype	@"ET_EXEC"


//--------------------- .note.nv.tkinfo           --------------------------
	.section	.note.nv.tkinfo,"",@"SHT_NOTE"
	.sectionflags	@"SHF_NOTE_NV_TKINFO"
	.tkinfo
        /*0018*/ 	.word	0x00000002
        /*0030*/ 	.string	""
        /*0030*/ 	.string	"ptxas"
        /*0030*/ 	.string	"Cuda compilation tools, release 13.0, V13.0.88"
        /*0030*/ 	.string	"Build cuda_13.0.r13.0/compiler.36424714_0"
        /*0030*/ 	.string	"-arch sm_100a -m 64 "



//--------------------- .note.nv.cuinfo           --------------------------
	.section	.note.nv.cuinfo,"",@"SHT_NOTE"
	.sectionflags	@"SHF_NOTE_NV_CUINFO"
        /*0018*/ 	.short	0x0002
        /*001a*/ 	.short	0x0064
        /*001c*/ 	.short	0x0082
	.zero		2


//--------------------- .nv.info                  --------------------------
	.section	.nv.info,"",@"SHT_CUDA_INFO"
	.align	4


	//----- nvinfo : EIATTR_REGCOUNT
	.align		4
        /*0000*/ 	.byte	0x04, 0x2f
        /*0002*/ 	.short	(.L_19 - .L_18)
	.align		4
.L_18:
        /*0004*/ 	.word	index@(_ZN7cutlass13device_kernelINS_4gemm6kernel13GemmUniversalIN4cute5tupleIJiiiiEEENS1_10collective13CollectiveMmaINS1_35MainloopSm100TmaUmmaWarpSpecializedILi34ELi2ELi4ENS5_IJNS4_1CILi1EEENSA_ILi8EEESB_EEEEENS5_IJNSA_ILi128EEENSA_ILi64EEENSA_ILi32EEEEEEaNS5_IJlSB_lEEEaSJ_NS4_8TiledMMAINS4_8MMA_AtomIJNS4_15SM100_MMA_S8_SSIaaiLi128ELi64ELNS4_4UMMA5MajorE0ELSO_0ELNSN_8SaturateE0EEEEEENS4_6LayoutINS5_IJSB_SB_SB_EEENS5_IJNSA_ILi0EEESU_SU_EEEEENS5_IJNS4_10UnderscoreESX_SX_EEEEENS4_23SM90_TMA_LOAD_MULTICASTENS4_14ComposedLayoutINS4_7SwizzleILi1ELi4ELi3EEENS4_18smem_ptr_flag_bitsILi8EEENSS_INS5_IJSC_SH_EEENS5_IJSH_SB_EEEEEEEvNS4_8identityENS4_13SM90_TMA_LOADES19_vS1A_EENS_8epilogue10collective18CollectiveEpilogueINS1D_23Sm100TmaWarpSpecializedILi1ELi1ELi64ELb0ELb0EEEJSI_NS5_IJNSS_ISF_SB_EENSS_ISG_SB_EEEEEaSJ_aSJ_NS1D_6fusion15FusionCallbacksIS1H_NS1L_17LinearCombinationIaiaiLNS_15FloatRoundStyleE2EEESI_S1K_JEEENS4_5SM1004TMEM4LOAD26SM100_TMEM_LOAD_32dp32b64xES1B_NS11_INS12_ILi2ELi4ELi3EEES15_NSS_INS5_IJSC_SG_EEENS5_IJSG_SB_EEEEEEENS4_39AutoVectorizingCopyWithAssumedAlignmentILi128EEENS4_14SM90_TMA_STOREES1Z_S21_S21_EEEvvEEEEvNT_6ParamsE)
        /*0008*/ 	.word	0x0000009c


	//----- nvinfo : EIATTR_FRAME_SIZE
	.align		4
.L_19:
        /*000c*/ 	.byte	0x04, 0x11
        /*000e*/ 	.short	(.L_21 - .L_20)
	.align		4
.L_20:
        /*0010*/ 	.word	index@($__internal_2_$__cuda_sm10x_tcgen05_guardrail_trap_unallocated_columns_being_dealloced)
        /*0014*/ 	.word	0x00000000


	//----- nvinfo : EIATTR_FRAME_SIZE
	.align		4
.L_21:
        /*0018*/ 	.byte	0x04, 0x11
        /*001a*/ 	.short	(.L_23 - .L_22)
	.align		4
.L_22:
        /*001c*/ 	.word	index@($__internal_1_$__cuda_sm10x_tcgen05_guardrail_trap_phase_invalid_during_alloc)
        /*0020*/ 	.word	0x00000000


	//----- nvinfo : EIATTR_FRAME_SIZE
	.align		4
.L_23:
        /*0024*/ 	.byte	0x04, 0x11
        /*0026*/ 	.short	(.L_25 - .L_24)
	.align		4
.L_24:
        /*0028*/ 	.word	index@($__internal_0_$__cuda_sm10x_tcgen05_guardrail_trap_col_being_dealloced_not_returned_by_alloc)
        /*002c*/ 	.word	0x00000000


	//----- nvinfo : EIATTR_FRAME_SIZE
	.align		4
.L_25:
        /*0030*/ 	.byte	0x04, 0x11
        /*0032*/ 	.short	(.L_27 - .L_26)
	.align		4
.L_26:
        /*0034*/ 	.word	index@(_ZN7cutlass13device_kernelINS_4gemm6kernel13GemmUniversalIN4cute5tupleIJiiiiEEENS1_10collective13CollectiveMmaINS1_35MainloopSm100TmaUmmaWarpSpecializedILi34ELi2ELi4ENS5_IJNS4_1CILi1EEENSA_ILi8EEESB_EEEEENS5_IJNSA_ILi128EEENSA_ILi64EEENSA_ILi32EEEEEEaNS5_IJlSB_lEEEaSJ_NS4_8TiledMMAINS4_8MMA_AtomIJNS4_15SM100_MMA_S8_SSIaaiLi128ELi64ELNS4_4UMMA5MajorE0ELSO_0ELNSN_8SaturateE0EEEEEENS4_6LayoutINS5_IJSB_SB_SB_EEENS5_IJNSA_ILi0EEESU_SU_EEEEENS5_IJNS4_10UnderscoreESX_SX_EEEEENS4_23SM90_TMA_LOAD_MULTICASTENS4_14ComposedLayoutINS4_7SwizzleILi1ELi4ELi3EEENS4_18smem_ptr_flag_bitsILi8EEENSS_INS5_IJSC_SH_EEENS5_IJSH_SB_EEEEEEEvNS4_8identityENS4_13SM90_TMA_LOADES19_vS1A_EENS_8epilogue10collective18CollectiveEpilogueINS1D_23Sm100TmaWarpSpecializedILi1ELi1ELi64ELb0ELb0EEEJSI_NS5_IJNSS_ISF_SB_EENSS_ISG_SB_EEEEEaSJ_aSJ_NS1D_6fusion15FusionCallbacksIS1H_NS1L_17LinearCombinationIaiaiLNS_15FloatRoundStyleE2EEESI_S1K_JEEENS4_5SM1004TMEM4LOAD26SM100_TMEM_LOAD_32dp32b64xES1B_NS11_INS12_ILi2ELi4ELi3EEES15_NSS_INS5_IJSC_SG_EEENS5_IJSG_SB_EEEEEEENS4_39AutoVectorizingCopyWithAssumedAlignmentILi128EEENS4_14SM90_TMA_STOREES1Z_S21_S21_EEEvvEEEEvNT_6ParamsE)
        /*0038*/ 	.word	0x00000000


	//----- nvinfo : EIATTR_MIN_STACK_SIZE
	.align		4
.L_27:
        /*003c*/ 	.byte	0x04, 0x12
        /*003e*/ 	.short	(.L_29 - .L_28)
	.align		4
.L_28:
        /*0040*/ 	.word	index@(_ZN7cutlass13device_kernelINS_4gemm6kernel13GemmUniversalIN4cute5tupleIJiiiiEEENS1_10collective13CollectiveMmaINS1_35MainloopSm100TmaUmmaWarpSpecializedILi34ELi2ELi4ENS5_IJNS4_1CILi1EEENSA_ILi8EEESB_EEEEENS5_IJNSA_ILi128EEENSA_ILi64EEENSA_ILi32EEEEEEaNS5_IJlSB_lEEEaSJ_NS4_8TiledMMAINS4_8MMA_AtomIJNS4_15SM100_MMA_S8_SSIaaiLi128ELi64ELNS4_4UMMA5MajorE0ELSO_0ELNSN_8SaturateE0EEEEEENS4_6LayoutINS5_IJSB_SB_SB_EEENS5_IJNSA_ILi0EEESU_SU_EEEEENS5_IJNS4_10UnderscoreESX_SX_EEEEENS4_23SM90_TMA_LOAD_MULTICASTENS4_14ComposedLayoutINS4_7SwizzleILi1ELi4ELi3EEENS4_18smem_ptr_flag_bitsILi8EEENSS_INS5_IJSC_SH_EEENS5_IJSH_SB_EEEEEEEvNS4_8identityENS4_13SM90_TMA_LOADES19_vS1A_EENS_8epilogue10collective18CollectiveEpilogueINS1D_23Sm100TmaWarpSpecializedILi1ELi1ELi64ELb0ELb0EEEJSI_NS5_IJNSS_ISF_SB_EENSS_ISG_SB_EEEEEaSJ_aSJ_NS1D_6fusion15FusionCallbacksIS1H_NS1L_17LinearCombinationIaiaiLNS_15FloatRoundStyleE2EEESI_S1K_JEEENS4_5SM1004TMEM4LOAD26SM100_TMEM_LOAD_32dp32b64xES1B_NS11_INS12_ILi2ELi4ELi3EEES15_NSS_INS5_IJSC_SG_EEENS5_IJSG_SB_EEEEEEENS4_39AutoVectorizingCopyWithAssumedAlignmentILi128EEENS4_14SM90_TMA_STOREES1Z_S21_S21_EEEvvEEEEvNT_6ParamsE)
        /*0044*/ 	.word	0x00000000
.L_29:


//--------------------- .nv.compat                --------------------------
	.section	.nv.compat,"",@"SHT_CUDA_COMPAT_INFO"
	.align	4
        /*0000*/ 	.byte	0x02, 0x09, 0x01, 0x00, 0x02, 0x02, 0x03, 0x00, 0x02, 0x05, 0x06, 0x00, 0x03, 0x07, 0x01, 0x01
        /*0010*/ 	.byte	0x02, 0x03, 0x01, 0x00, 0x02, 0x06, 0x01, 0x00, 0x04, 0x0b, 0x08, 0x00, 0x01, 0x00, 0x00, 0x00
        /*0020*/ 	.byte	0x00, 0x00, 0x00, 0x00


//--------------------- .nv.info._ZN7cutlass13device_kernelINS_4gemm6kernel13GemmUniversalIN4cute5tupleIJiiiiEEENS1_10collective13CollectiveMmaINS1_35MainloopSm100TmaUmmaWarpSpecializedILi34ELi2ELi4ENS5_IJNS4_1CILi1EEENSA_ILi8EEESB_EEEEENS5_IJNSA_ILi128EEENSA_ILi64EEENSA_ILi32EEEEEEaNS5_IJlSB_lEEEaSJ_NS4_8TiledMMAINS4_8MMA_AtomIJNS4_15SM100_MMA_S8_SSIaaiLi128ELi64ELNS4_4UMMA5MajorE0ELSO_0ELNSN_8SaturateE0EEEEEENS4_6LayoutINS5_IJSB_SB_SB_EEENS5_IJNSA_ILi0EEESU_SU_EEEEENS5_IJNS4_10UnderscoreESX_SX_EEEEENS4_23SM90_TMA_LOAD_MULTICASTENS4_14ComposedLayoutINS4_7SwizzleILi1ELi4ELi3EEENS4_18smem_ptr_flag_bitsILi8EEENSS_INS5_IJSC_SH_EEENS5_IJSH_SB_EEEEEEEvNS4_8identityENS4_13SM90_TMA_LOADES19_vS1A_EENS_8epilogue10collective18CollectiveEpilogueINS1D_23Sm100TmaWarpSpecializedILi1ELi1ELi64ELb0ELb0EEEJSI_NS5_IJNSS_ISF_SB_EENSS_ISG_SB_EEEEEaSJ_aSJ_NS1D_6fusion15FusionCallbacksIS1H_NS1L_17LinearCombinationIaiaiLNS_15FloatRoundStyleE2EEESI_S1K_JEEENS4_5SM1004TMEM4LOAD26SM100_TMEM_LOAD_32dp32b64xES1B_NS11_INS12_ILi2ELi4ELi3EEES15_NSS_INS5_IJSC_SG_EEENS5_IJSG_SB_EEEEEEENS4_39AutoVectorizingCopyWithAssumedAlignmentILi128EEENS4_14SM90_TMA_STOREES1Z_S21_S21_EEEvvEEEEvNT_6ParamsE --------------------------
	.section	.nv.info._ZN7cutlass13device_kernelINS_4gemm6kernel13GemmUniversalIN4cute5tupleIJiiiiEEENS1_10collective13CollectiveMmaINS1_35MainloopSm100TmaUmmaWarpSpecializedILi34ELi2ELi4ENS5_IJNS4_1CILi1EEENSA_ILi8EEESB_EEEEENS5_IJNSA_ILi128EEENSA_ILi64EEENSA_ILi32EEEEEEaNS5_IJlSB_lEEEaSJ_NS4_8TiledMMAINS4_8MMA_AtomIJNS4_15SM100_MMA_S8_SSIaaiLi128ELi64ELNS4_4UMMA5MajorE0ELSO_0ELNSN_8SaturateE0EEEEEENS4_6LayoutINS5_IJSB_SB_SB_EEENS5_IJNSA_ILi0EEESU_SU_EEEEENS5_IJNS4_10UnderscoreESX_SX_EEEEENS4_23SM90_TMA_LOAD_MULTICASTENS4_14ComposedLayoutINS4_7SwizzleILi1ELi4ELi3EEENS4_18smem_ptr_flag_bitsILi8EEENSS_INS5_IJSC_SH_EEENS5_IJSH_SB_EEEEEEEvNS4_8identityENS4_13SM90_TMA_LOADES19_vS1A_EENS_8epilogue10collective18CollectiveEpilogueINS1D_23Sm100TmaWarpSpecializedILi1ELi1ELi64ELb0ELb0EEEJSI_NS5_IJNSS_ISF_SB_EENSS_ISG_SB_EEEEEaSJ_aSJ_NS1D_6fusion15FusionCallbacksIS1H_NS1L_17LinearCombinationIaiaiLNS_15FloatRoundStyleE2EEESI_S1K_JEEENS4_5SM1004TMEM4LOAD26SM100_TMEM_LOAD_32dp32b64xES1B_NS11_INS12_ILi2ELi4ELi3EEES15_NSS_INS5_IJSC_SG_EEENS5_IJSG_SB_EEEEEEENS4_39AutoVectorizingCopyWithAssumedAlignmentILi128EEENS4_14SM90_TMA_STOREES1Z_S21_S21_EEEvvEEEEvNT_6ParamsE,"",@"SHT_CUDA_INFO"
	.sectionflags	@""
	.align	4


	//----- nvinfo : EIATTR_CUDA_API_VERSION
	.align		4
        /*0000*/ 	.byte	0x04, 0x37
        /*0002*/ 	.short	(.L_31 - .L_30)
.L_30:
        /*0004*/ 	.word	0x00000082


	//----- nvinfo : EIATTR_KPARAM_INFO
	.align		4
.L_31:
        /*0008*/ 	.byte	0x04, 0x17
        /*000a*/ 	.short	(.L_33 - .L_32)
.L_32:
        /*000c*/ 	.word	0x00000000
        /*0010*/ 	.short	0x0000
        /*0012*/ 	.short	0x0000
        /*0014*/ 	.byte	0x00, 0xf0, 0x01, 0x20


	//----- nvinfo : EIATTR_AT_ENTRY_FRAGMENTS
	.align		4
.L_33:
        /*0018*/ 	.byte	0x04, 0x4f
        /*001a*/ 	.short	(.L_35 - .L_34)


	//   ....[0]....
.L_34:
        /*001c*/ 	.word	0x00000006


	//----- nvinfo : EIATTR_RESERVED_SMEM_USED
	.align		4
.L_35:
        /*0020*/ 	.byte	0x01, 0x41
	.zero		2


	//----- nvinfo : EIATTR_SPARSE_MMA_MASK
	.align		4
        /*0024*/ 	.byte	0x03, 0x50
        /*0026*/ 	.short	0x0000


	//----- nvinfo : EIATTR_TCGEN05_1CTA_USED
	.align		4
        /*0028*/ 	.byte	0x01, 0x51
	.zero		2


	//----- nvinfo : EIATTR_MAXREG_COUNT
	.align		4
        /*002c*/ 	.byte	0x03, 0x1b
        /*002e*/ 	.short	0x00ff


	//----- nvinfo : EIATTR_NUM_BARRIERS
	.align		4
        /*0030*/ 	.byte	0x02, 0x4c
        /*0032*/ 	.byte	0x07
	.zero		1


	//----- nvinfo : EIATTR_EXTERNS
	.align		4
        /*0034*/ 	.byte	0x04, 0x0f
        /*0036*/ 	.short	(.L_37 - .L_36)


	//   ....[0]....
	.align		4
.L_36:
        /*0038*/ 	.word	index@(__assertfail)


	//----- nvinfo : EIATTR_MERCURY_ISA_VERSION
	.align		4
.L_37:
        /*003c*/ 	.byte	0x03, 0x5f
        /*003e*/ 	.short	0x0101


	//----- nvinfo : EIATTR_INT_WARP_WIDE_INSTR_OFFSETS
	.align		4
        /*0040*/ 	.byte	0x04, 0x31
        /*0042*/ 	.short	(.L_39 - .L_38)


	//   ....[0]....
.L_38:
        /*0044*/ 	.word	0x000050a0


	//   ....[1]....
        /*0048*/ 	.word	0x000050d0


	//   ....[2]....
        /*004c*/ 	.word	0x000050f0


	//   ....[3]....
        /*0050*/ 	.word	0x00005c20


	//   ....[4]....
        /*0054*/ 	.word	0x00005cd0


	//----- nvinfo : EIATTR_COOP_GROUP_MASK_REGIDS
	.align		4
.L_39:
        /*0058*/ 	.byte	0x04, 0x29
        /*005a*/ 	.short	(.L_41 - .L_40)


	//   ....[0]....
.L_40:
        /*005c*/ 	.word	0xffffffff


	//   ....[1]....
        /*0060*/ 	.word	0xffffffff


	//   ....[2]....
        /*0064*/ 	.word	0xffffffff


	//   ....[3]....
        /*0068*/ 	.word	0xffffffff


	//   ....[4]....
        /*006c*/ 	.word	0xffffffff


	//   ....[5]....
        /*0070*/ 	.word	0xffffffff


	//   ....[6]....
        /*0074*/ 	.word	0xffffffff


	//   ....[7]....
        /*0078*/ 	.word	0xffffffff


	//   ....[8]....
        /*007c*/ 	.word	0xffffffff


	//   ....[9]....
        /*0080*/ 	.word	0xffffffff


	//   ....[10]....
        /*0084*/ 	.word	0xffffffff


	//   ....[11]....
        /*0088*/ 	.word	0xffffffff


	//   ....[12]....
        /*008c*/ 	.word	0xffffffff


	//   ....[13]....
        /*0090*/ 	.word	0xffffffff


	//----- nvinfo : EIATTR_COOP_GROUP_INSTR_OFFSETS
	.align		4
.L_41:
        /*0094*/ 	.byte	0x04, 0x28
        /*0096*/ 	.short	(.L_43 - .L_42)


	//   ....[0]....
.L_42:
        /*0098*/ 	.word	0x00000080


	//   ....[1]....
        /*009c*/ 	.word	0x000004e0


	//   ....[2]....
        /*00a0*/ 	.word	0x00000a80


	//   ....[3]....
        /*00a4*/ 	.word	0x00000bc0


	//   ....[4]....
        /*00a8*/ 	.word	0x00000cc0


	//   ....[5]....
        /*00ac*/ 	.word	0x00000e30


	//   ....[6]....
        /*00b0*/ 	.word	0x00000fd0


	//   ....[7]....
        /*00b4*/ 	.word	0x00001180


	//   ....[8]....
        /*00b8*/ 	.word	0x000024c0


	//   ....[9]....
        /*00bc*/ 	.word	0x00004440


	//   ....[10]....
        /*00c0*/ 	.word	0x00004650


	//   ....[11]....
        /*00c4*/ 	.word	0x00004680


	//   ....[12]....
        /*00c8*/ 	.word	0x00004f80


	//   ....[13]....
        /*00cc*/ 	.word	0x000051b0


	//----- nvinfo : EIATTR_VRC_CTA_INIT_COUNT
	.align		4
.L_43:
        /*00d0*/ 	.byte	0x02, 0x4a
        /*00d2*/ 	.byte	0x80
	.zero		1


	//----- nvinfo : EIATTR_SYSCALL_OFFSETS
	.align		4
        /*00d4*/ 	.byte	0x04, 0x46
        /*00d6*/ 	.short	(.L_45 - .L_44)


	//   ....[0]....
.L_44:
        /*00d8*/ 	.word	0x00006850


	//   ....[1]....
        /*00dc*/ 	.word	0x00006990


	//   ....[2]....
        /*00e0*/ 	.word	0x00007150


	//----- nvinfo : EIATTR_MBARRIER_INSTR_OFFSETS
	.align		4
.L_45:
        /*00e4*/ 	.byte	0x04, 0x39
        /*00e6*/ 	.short	(.L_47 - .L_46)


	//   ....[0]....
.L_46:
        /*00e8*/ 	.word	0x00000620
        /*00ec*/ 	.word	0x000000ff
        /*00f0*/ 	.word	0x00000000
        /*00f4*/ 	.short	0x0100
        /*00f6*/ 	.byte	0x04
	.zero		1


	//   ....[1]....
        /*00f8*/ 	.word	0x00000630
        /*00fc*/ 	.word	0x000000ff
        /*0100*/ 	.word	0x00000110
        /*0104*/ 	.short	0x0100
        /*0106*/ 	.byte	0x04
	.zero		1


	//   ....[2]....
        /*0108*/ 	.word	0x00000640
        /*010c*/ 	.word	0x000000ff
        /*0110*/ 	.word	0x00000008
        /*0114*/ 	.short	0x0100
        /*0116*/ 	.byte	0x04
	.zero		1


	//   ....[3]....
        /*0118*/ 	.word	0x00000650
        /*011c*/ 	.word	0x000000ff
        /*0120*/ 	.word	0x00000118
        /*0124*/ 	.short	0x0100
        /*0126*/ 	.byte	0x04
	.zero		1


	//   ....[4]....
        /*0128*/ 	.word	0x00000660
        /*012c*/ 	.word	0x000000ff
        /*0130*/ 	.word	0x00000010
        /*0134*/ 	.short	0x0100
        /*0136*/ 	.byte	0x04
	.zero		1


	//   ....[5]....
        /*0138*/ 	.word	0x00000670
        /*013c*/ 	.word	0x000000ff
        /*0140*/ 	.word	0x00000120
        /*0144*/ 	.short	0x0100
        /*0146*/ 	.byte	0x04
	.zero		1


	//   ....[6]....
        /*0148*/ 	.word	0x00000680
        /*014c*/ 	.word	0x000000ff
        /*0150*/ 	.word	0x00000018
        /*0154*/ 	.short	0x0100
        /*0156*/ 	.byte	0x04
	.zero		1


	//   ....[7]....
        /*0158*/ 	.word	0x00000690
        /*015c*/ 	.word	0x000000ff
        /*0160*/ 	.word	0x00000128
        /*0164*/ 	.short	0x0100
        /*0166*/ 	.byte	0x04
	.zero		1


	//   ....[8]....
        /*0168*/ 	.word	0x000006a0
        /*016c*/ 	.word	0x000000ff
        /*0170*/ 	.word	0x00000020
        /*0174*/ 	.short	0x0100
        /*0176*/ 	.byte	0x04
	.zero		1


	//   ....[9]....
        /*0178*/ 	.word	0x000006b0
        /*017c*/ 	.word	0x000000ff
        /*0180*/ 	.word	0x00000130
        /*0184*/ 	.short	0x0100
        /*0186*/ 	.byte	0x04
	.zero		1


	//   ....[10]....
        /*0188*/ 	.word	0x000006c0
        /*018c*/ 	.word	0x000000ff
        /*0190*/ 	.word	0x00000028
        /*0194*/ 	.short	0x0100
        /*0196*/ 	.byte	0x04
	.zero		1


	//   ....[11]....
        /*0198*/ 	.word	0x000006d0
        /*019c*/ 	.word	0x000000ff
        /*01a0*/ 	.word	0x00000138
        /*01a4*/ 	.short	0x0100
        /*01a6*/ 	.byte	0x04
	.zero		1


	//   ....[12]....
        /*01a8*/ 	.word	0x000006e0
        /*01ac*/ 	.word	0x000000ff
        /*01b0*/ 	.word	0x00000030
        /*01b4*/ 	.short	0x0100
        /*01b6*/ 	.byte	0x04
	.zero		1


	//   ....[13]....
        /*01b8*/ 	.word	0x000006f0
        /*01bc*/ 	.word	0x000000ff
        /*01c0*/ 	.word	0x00000140
        /*01c4*/ 	.short	0x0100
        /*01c6*/ 	.byte	0x04
	.zero		1


	//   ....[14]....
        /*01c8*/ 	.word	0x00000700
        /*01cc*/ 	.word	0x000000ff
        /*01d0*/ 	.word	0x00000038
        /*01d4*/ 	.short	0x0100
        /*01d6*/ 	.byte	0x04
	.zero		1


	//   ....[15]....
        /*01d8*/ 	.word	0x00000710
        /*01dc*/ 	.word	0x000000ff
        /*01e0*/ 	.word	0x00000148
        /*01e4*/ 	.short	0x0100
        /*01e6*/ 	.byte	0x04
	.zero		1


	//   ....[16]....
        /*01e8*/ 	.word	0x00000720
        /*01ec*/ 	.word	0x000000ff
        /*01f0*/ 	.word	0x00000040
        /*01f4*/ 	.short	0x0100
        /*01f6*/ 	.byte	0x04
	.zero		1


	//   ....[17]....
        /*01f8*/ 	.word	0x00000730
        /*01fc*/ 	.word	0x000000ff
        /*0200*/ 	.word	0x00000150
        /*0204*/ 	.short	0x0100
        /*0206*/ 	.byte	0x04
	.zero		1


	//   ....[18]....
        /*0208*/ 	.word	0x00000740
        /*020c*/ 	.word	0x000000ff
        /*0210*/ 	.word	0x00000048
        /*0214*/ 	.short	0x0100
        /*0216*/ 	.byte	0x04
	.zero		1


	//   ....[19]....
        /*0218*/ 	.word	0x00000750
        /*021c*/ 	.word	0x000000ff
        /*0220*/ 	.word	0x00000158
        /*0224*/ 	.short	0x0100
        /*0226*/ 	.byte	0x04
	.zero		1


	//   ....[20]....
        /*0228*/ 	.word	0x00000760
        /*022c*/ 	.word	0x000000ff
        /*0230*/ 	.word	0x00000050
        /*0234*/ 	.short	0x0100
        /*0236*/ 	.byte	0x04
	.zero		1


	//   ....[21]....
        /*0238*/ 	.word	0x00000770
        /*023c*/ 	.word	0x000000ff
        /*0240*/ 	.word	0x00000160
        /*0244*/ 	.short	0x0100
        /*0246*/ 	.byte	0x04
	.zero		1


	//   ....[22]....
        /*0248*/ 	.word	0x00000780
        /*024c*/ 	.word	0x000000ff
        /*0250*/ 	.word	0x00000058
        /*0254*/ 	.short	0x0100
        /*0256*/ 	.byte	0x04
	.zero		1


	//   ....[23]....
        /*0258*/ 	.word	0x00000790
        /*025c*/ 	.word	0x000000ff
        /*0260*/ 	.word	0x00000168
        /*0264*/ 	.short	0x0100
        /*0266*/ 	.byte	0x04
	.zero		1


	//   ....[24]....
        /*0268*/ 	.word	0x000007a0
        /*026c*/ 	.word	0x000000ff
        /*0270*/ 	.word	0x00000060
        /*0274*/ 	.short	0x0100
        /*0276*/ 	.byte	0x04
	.zero		1


	//   ....[25]....
        /*0278*/ 	.word	0x000007b0
        /*027c*/ 	.word	0x000000ff
        /*0280*/ 	.word	0x00000170
        /*0284*/ 	.short	0x0100
        /*0286*/ 	.byte	0x04
	.zero		1


	//   ....[26]....
        /*0288*/ 	.word	0x000007c0
        /*028c*/ 	.word	0x000000ff
        /*0290*/ 	.word	0x00000068
        /*0294*/ 	.short	0x0100
        /*0296*/ 	.byte	0x04
	.zero		1


	//   ....[27]....
        /*0298*/ 	.word	0x000007d0
        /*029c*/ 	.word	0x000000ff
        /*02a0*/ 	.word	0x00000178
        /*02a4*/ 	.short	0x0100
        /*02a6*/ 	.byte	0x04
	.zero		1


	//   ....[28]....
        /*02a8*/ 	.word	0x000007e0
        /*02ac*/ 	.word	0x000000ff
        /*02b0*/ 	.word	0x00000070
        /*02b4*/ 	.short	0x0100
        /*02b6*/ 	.byte	0x04
	.zero		1


	//   ....[29]....
        /*02b8*/ 	.word	0x000007f0
        /*02bc*/ 	.word	0x000000ff
        /*02c0*/ 	.word	0x00000180
        /*02c4*/ 	.short	0x0100
        /*02c6*/ 	.byte	0x04
	.zero		1


	//   ....[30]....
        /*02c8*/ 	.word	0x00000800
        /*02cc*/ 	.word	0x000000ff
        /*02d0*/ 	.word	0x00000078
        /*02d4*/ 	.short	0x0100
        /*02d6*/ 	.byte	0x04
	.zero		1


	//   ....[31]....
        /*02d8*/ 	.word	0x00000810
        /*02dc*/ 	.word	0x000000ff
        /*02e0*/ 	.word	0x00000188
        /*02e4*/ 	.short	0x0100
        /*02e6*/ 	.byte	0x04
	.zero		1


	//   ....[32]....
        /*02e8*/ 	.word	0x00000820
        /*02ec*/ 	.word	0x000000ff
        /*02f0*/ 	.word	0x00000080
        /*02f4*/ 	.short	0x0100
        /*02f6*/ 	.byte	0x04
	.zero		1


	//   ....[33]....
        /*02f8*/ 	.word	0x00000830
        /*02fc*/ 	.word	0x000000ff
        /*0300*/ 	.word	0x00000190
        /*0304*/ 	.short	0x0100
        /*0306*/ 	.byte	0x04
	.zero		1


	//   ....[34]....
        /*0308*/ 	.word	0x00000840
        /*030c*/ 	.word	0x000000ff
        /*0310*/ 	.word	0x00000088
        /*0314*/ 	.short	0x0100
        /*0316*/ 	.byte	0x04
	.zero		1


	//   ....[35]....
        /*0318*/ 	.word	0x00000850
        /*031c*/ 	.word	0x000000ff
        /*0320*/ 	.word	0x00000198
        /*0324*/ 	.short	0x0100
        /*0326*/ 	.byte	0x04
	.zero		1


	//   ....[36]....
        /*0328*/ 	.word	0x00000860
        /*032c*/ 	.word	0x000000ff
        /*0330*/ 	.word	0x00000090
        /*0334*/ 	.short	0x0100
        /*0336*/ 	.byte	0x04
	.zero		1


	//   ....[37]....
        /*0338*/ 	.word	0x00000870
        /*033c*/ 	.word	0x000000ff
        /*0340*/ 	.word	0x000001a0
        /*0344*/ 	.short	0x0100
        /*0346*/ 	.byte	0x04
	.zero		1


	//   ....[38]....
        /*0348*/ 	.word	0x00000880
        /*034c*/ 	.word	0x000000ff
        /*0350*/ 	.word	0x00000098
        /*0354*/ 	.short	0x0100
        /*0356*/ 	.byte	0x04
	.zero		1


	//   ....[39]....
        /*0358*/ 	.word	0x00000890
        /*035c*/ 	.word	0x000000ff
        /*0360*/ 	.word	0x000001a8
        /*0364*/ 	.short	0x0100
        /*0366*/ 	.byte	0x04
	.zero		1


	//   ....[40]....
        /*0368*/ 	.word	0x000008a0
        /*036c*/ 	.word	0x000000ff
        /*0370*/ 	.word	0x000000a0
        /*0374*/ 	.short	0x0100
        /*0376*/ 	.byte	0x04
	.zero		1


	//   ....[41]....
        /*0378*/ 	.word	0x000008b0
        /*037c*/ 	.word	0x000000ff
        /*0380*/ 	.word	0x000001b0
        /*0384*/ 	.short	0x0100
        /*0386*/ 	.byte	0x04
	.zero		1


	//   ....[42]....
        /*0388*/ 	.word	0x000008c0
        /*038c*/ 	.word	0x000000ff
        /*0390*/ 	.word	0x000000a8
        /*0394*/ 	.short	0x0100
        /*0396*/ 	.byte	0x04
	.zero		1


	//   ....[43]....
        /*0398*/ 	.word	0x000008d0
        /*039c*/ 	.word	0x000000ff
        /*03a0*/ 	.word	0x000001b8
        /*03a4*/ 	.short	0x0100
        /*03a6*/ 	.byte	0x04
	.zero		1


	//   ....[44]....
        /*03a8*/ 	.word	0x000008e0
        /*03ac*/ 	.word	0x000000ff
        /*03b0*/ 	.word	0x000000b0
        /*03b4*/ 	.short	0x0100
        /*03b6*/ 	.byte	0x04
	.zero		1


	//   ....[45]....
        /*03b8*/ 	.word	0x000008f0
        /*03bc*/ 	.word	0x000000ff
        /*03c0*/ 	.word	0x000001c0
        /*03c4*/ 	.short	0x0100
        /*03c6*/ 	.byte	0x04
	.zero		1


	//   ....[46]....
        /*03c8*/ 	.word	0x00000900
        /*03cc*/ 	.word	0x000000ff
        /*03d0*/ 	.word	0x000000b8
        /*03d4*/ 	.short	0x0100
        /*03d6*/ 	.byte	0x04
	.zero		1


	//   ....[47]....
        /*03d8*/ 	.word	0x00000910
        /*03dc*/ 	.word	0x000000ff
        /*03e0*/ 	.word	0x000001c8
        /*03e4*/ 	.short	0x0100
        /*03e6*/ 	.byte	0x04
	.zero		1


	//   ....[48]....
        /*03e8*/ 	.word	0x00000920
        /*03ec*/ 	.word	0x000000ff
        /*03f0*/ 	.word	0x000000c0
        /*03f4*/ 	.short	0x0100
        /*03f6*/ 	.byte	0x04
	.zero		1


	//   ....[49]....
        /*03f8*/ 	.word	0x00000930
        /*03fc*/ 	.word	0x000000ff
        /*0400*/ 	.word	0x000001d0
        /*0404*/ 	.short	0x0100
        /*0406*/ 	.byte	0x04
	.zero		1


	//   ....[50]....
        /*0408*/ 	.word	0x00000940
        /*040c*/ 	.word	0x000000ff
        /*0410*/ 	.word	0x000000c8
        /*0414*/ 	.short	0x0100
        /*0416*/ 	.byte	0x04
	.zero		1


	//   ....[51]....
        /*0418*/ 	.word	0x00000950
        /*041c*/ 	.word	0x000000ff
        /*0420*/ 	.word	0x000001d8
        /*0424*/ 	.short	0x0100
        /*0426*/ 	.byte	0x04
	.zero		1


	//   ....[52]....
        /*0428*/ 	.word	0x00000960
        /*042c*/ 	.word	0x000000ff
        /*0430*/ 	.word	0x000000d0
        /*0434*/ 	.short	0x0100
        /*0436*/ 	.byte	0x04
	.zero		1


	//   ....[53]....
        /*0438*/ 	.word	0x00000970
        /*043c*/ 	.word	0x000000ff
        /*0440*/ 	.word	0x000001e0
        /*0444*/ 	.short	0x0100
        /*0446*/ 	.byte	0x04
	.zero		1


	//   ....[54]....
        /*0448*/ 	.word	0x00000980
        /*044c*/ 	.word	0x000000ff
        /*0450*/ 	.word	0x000000d8
        /*0454*/ 	.short	0x0100
        /*0456*/ 	.byte	0x04
	.zero		1


	//   ....[55]....
        /*0458*/ 	.word	0x00000990
        /*045c*/ 	.word	0x000000ff
        /*0460*/ 	.word	0x000001e8
        /*0464*/ 	.short	0x0100
        /*0466*/ 	.byte	0x04
	.zero		1


	//   ....[56]....
        /*0468*/ 	.word	0x000009a0
        /*046c*/ 	.word	0x000000ff
        /*0470*/ 	.word	0x000000e0
        /*0474*/ 	.short	0x0100
        /*0476*/ 	.byte	0x04
	.zero		1


	//   ....[57]....
        /*0478*/ 	.word	0x000009b0
        /*047c*/ 	.word	0x000000ff
        /*0480*/ 	.word	0x000001f0
        /*0484*/ 	.short	0x0100
        /*0486*/ 	.byte	0x04
	.zero		1


	//   ....[58]....
        /*0488*/ 	.word	0x000009c0
        /*048c*/ 	.word	0x000000ff
        /*0490*/ 	.word	0x000000e8
        /*0494*/ 	.short	0x0100
        /*0496*/ 	.byte	0x04
	.zero		1


	//   ....[59]....
        /*0498*/ 	.word	0x000009d0
        /*049c*/ 	.word	0x000000ff
        /*04a0*/ 	.word	0x000001f8
        /*04a4*/ 	.short	0x0100
        /*04a6*/ 	.byte	0x04
	.zero		1


	//   ....[60]....
        /*04a8*/ 	.word	0x000009e0
        /*04ac*/ 	.word	0x000000ff
        /*04b0*/ 	.word	0x000000f0
        /*04b4*/ 	.short	0x0100
        /*04b6*/ 	.byte	0x04
	.zero		1


	//   ....[61]....
        /*04b8*/ 	.word	0x000009f0
        /*04bc*/ 	.word	0x000000ff
        /*04c0*/ 	.word	0x00000200
        /*04c4*/ 	.short	0x0100
        /*04c6*/ 	.byte	0x04
	.zero		1


	//   ....[62]....
        /*04c8*/ 	.word	0x00000a00
        /*04cc*/ 	.word	0x000000ff
        /*04d0*/ 	.word	0x000000f8
        /*04d4*/ 	.short	0x0100
        /*04d6*/ 	.byte	0x04
	.zero		1


	//   ....[63]....
        /*04d8*/ 	.word	0x00000a10
        /*04dc*/ 	.word	0x000000ff
        /*04e0*/ 	.word	0x00000208
        /*04e4*/ 	.short	0x0100
        /*04e6*/ 	.byte	0x04
	.zero		1


	//   ....[64]....
        /*04e8*/ 	.word	0x00000a20
        /*04ec*/ 	.word	0x000000ff
        /*04f0*/ 	.word	0x00000100
        /*04f4*/ 	.short	0x0100
        /*04f6*/ 	.byte	0x04
	.zero		1


	//   ....[65]....
        /*04f8*/ 	.word	0x00000a30
        /*04fc*/ 	.word	0x000000ff
        /*0500*/ 	.word	0x00000210
        /*0504*/ 	.short	0x0100
        /*0506*/ 	.byte	0x04
	.zero		1


	//   ....[66]....
        /*0508*/ 	.word	0x00000a40
        /*050c*/ 	.word	0x000000ff
        /*0510*/ 	.word	0x00000108
        /*0514*/ 	.short	0x0100
        /*0516*/ 	.byte	0x04
	.zero		1


	//   ....[67]....
        /*0518*/ 	.word	0x00000a50
        /*051c*/ 	.word	0x000000ff
        /*0520*/ 	.word	0x00000218
        /*0524*/ 	.short	0x0100
        /*0526*/ 	.byte	0x04
	.zero		1


	//   ....[68]....
        /*0528*/ 	.word	0x00000b90
        /*052c*/ 	.word	0x000000ff
        /*0530*/ 	.word	0x00000220
        /*0534*/ 	.short	0x0100
        /*0536*/ 	.byte	0x04
	.zero		1


	//   ....[69]....
        /*0538*/ 	.word	0x00000ba0
        /*053c*/ 	.word	0x000000ff
        /*0540*/ 	.word	0x00000228
        /*0544*/ 	.short	0x0100
        /*0546*/ 	.byte	0x04
	.zero		1


	//   ....[70]....
        /*0548*/ 	.word	0x00000c90
        /*054c*/ 	.word	0x000000ff
        /*0550*/ 	.word	0x00000230
        /*0554*/ 	.short	0x0100
        /*0556*/ 	.byte	0x06
	.zero		1


	//   ....[71]....
        /*0558*/ 	.word	0x00000ca0
        /*055c*/ 	.word	0x000000ff
        /*0560*/ 	.word	0x00000238
        /*0564*/ 	.short	0x0100
        /*0566*/ 	.byte	0x06
	.zero		1


	//   ....[72]....
        /*0568*/ 	.word	0x00000de0
        /*056c*/ 	.word	0x000000ff
        /*0570*/ 	.word	0x00000240
        /*0574*/ 	.short	0x0100
        /*0576*/ 	.byte	0x06
	.zero		1


	//   ....[73]....
        /*0578*/ 	.word	0x00000df0
        /*057c*/ 	.word	0x000000ff
        /*0580*/ 	.word	0x00000250
        /*0584*/ 	.short	0x0100
        /*0586*/ 	.byte	0x06
	.zero		1


	//   ....[74]....
        /*0588*/ 	.word	0x00000e00
        /*058c*/ 	.word	0x000000ff
        /*0590*/ 	.word	0x00000248
        /*0594*/ 	.short	0x0100
        /*0596*/ 	.byte	0x06
	.zero		1


	//   ....[75]....
        /*0598*/ 	.word	0x00000e10
        /*059c*/ 	.word	0x000000ff
        /*05a0*/ 	.word	0x00000258
        /*05a4*/ 	.short	0x0100
        /*05a6*/ 	.byte	0x06
	.zero		1


	//   ....[76]....
        /*05a8*/ 	.word	0x00000f40
        /*05ac*/ 	.word	0x000000ff
        /*05b0*/ 	.word	0x00000260
        /*05b4*/ 	.short	0x0100
        /*05b6*/ 	.byte	0x04
	.zero		1


	//   ....[77]....
        /*05b8*/ 	.word	0x00000f50
        /*05bc*/ 	.word	0x000000ff
        /*05c0*/ 	.word	0x00000280
        /*05c4*/ 	.short	0x0100
        /*05c6*/ 	.byte	0x04
	.zero		1


	//   ....[78]....
        /*05c8*/ 	.word	0x00000f60
        /*05cc*/ 	.word	0x000000ff
        /*05d0*/ 	.word	0x00000268
        /*05d4*/ 	.short	0x0100
        /*05d6*/ 	.byte	0x04
	.zero		1


	//   ....[79]....
        /*05d8*/ 	.word	0x00000f70
        /*05dc*/ 	.word	0x000000ff
        /*05e0*/ 	.word	0x00000288
        /*05e4*/ 	.short	0x0100
        /*05e6*/ 	.byte	0x04
	.zero		1


	//   ....[80]....
        /*05e8*/ 	.word	0x00000f80
        /*05ec*/ 	.word	0x000000ff
        /*05f0*/ 	.word	0x00000270
        /*05f4*/ 	.short	0x0100
        /*05f6*/ 	.byte	0x04
	.zero		1


	//   ....[81]....
        /*05f8*/ 	.word	0x00000f90
        /*05fc*/ 	.word	0x000000ff
        /*0600*/ 	.word	0x00000290
        /*0604*/ 	.short	0x0100
        /*0606*/ 	.byte	0x04
	.zero		1


	//   ....[82]....
        /*0608*/ 	.word	0x00000fa0
        /*060c*/ 	.word	0x000000ff
        /*0610*/ 	.word	0x00000278
        /*0614*/ 	.short	0x0100
        /*0616*/ 	.byte	0x04
	.zero		1


	//   ....[83]....
        /*0618*/ 	.word	0x00000fb0
        /*061c*/ 	.word	0x000000ff
        /*0620*/ 	.word	0x00000298
        /*0624*/ 	.short	0x0100
        /*0626*/ 	.byte	0x04
	.zero		1


	//   ....[84]....
        /*0628*/ 	.word	0x000010a0
        /*062c*/ 	.word	0x000000ff
        /*0630*/ 	.word	0x000002a0
        /*0634*/ 	.short	0x0100
        /*0636*/ 	.byte	0x04
	.zero		1


	//   ....[85]....
        /*0638*/ 	.word	0x000010b0
        /*063c*/ 	.word	0x000000ff
        /*0640*/ 	.word	0x000002b0
        /*0644*/ 	.short	0x0100
        /*0646*/ 	.byte	0x04
	.zero		1


	//   ....[86]....
        /*0648*/ 	.word	0x000010c0
        /*064c*/ 	.word	0x000000ff
        /*0650*/ 	.word	0x000002a8
        /*0654*/ 	.short	0x0100
        /*0656*/ 	.byte	0x04
	.zero		1


	//   ....[87]....
        /*0658*/ 	.word	0x000010d0
        /*065c*/ 	.word	0x000000ff
        /*0660*/ 	.word	0x000002b8
        /*0664*/ 	.short	0x0100
        /*0666*/ 	.byte	0x04
	.zero		1


	//   ....[88]....
        /*0668*/ 	.word	0x00001d40
        /*066c*/ 	.word	0x00000000
        /*0670*/ 	.word	0x000002b0
        /*0674*/ 	.short	0x010a
        /*0676*/ 	.byte	0xff
	.zero		1


	//   ....[89]....
        /*0678*/ 	.word	0x00001d70
        /*067c*/ 	.word	0x00000000
        /*0680*/ 	.word	0x000002a0
        /*0684*/ 	.short	0x0101
        /*0686*/ 	.byte	0xff
	.zero		1


	//   ....[90]....
        /*0688*/ 	.word	0x00001e40
        /*068c*/ 	.word	0x000000ff
        /*0690*/ 	.word	0x00000110
        /*0694*/ 	.short	0x010a
        /*0696*/ 	.byte	0x04
	.zero		1


	//   ....[91]....
        /*0698*/ 	.word	0x00001ec0
        /*069c*/ 	.word	0x000000ff
        /*06a0*/ 	.word	0x00000110
        /*06a4*/ 	.short	0x010a
        /*06a6*/ 	.byte	0x21
	.zero		1


	//   ....[92]....
        /*06a8*/ 	.word	0x00002050
        /*06ac*/ 	.word	0x000000ff
        /*06b0*/ 	.word	0x00000110
        /*06b4*/ 	.short	0x010a
        /*06b6*/ 	.byte	0x08
	.zero		1


	//   ....[93]....
        /*06b8*/ 	.word	0x00002170
        /*06bc*/ 	.word	0x000000ff
        /*06c0*/ 	.word	0x00000238
        /*06c4*/ 	.short	0x0101
        /*06c6*/ 	.byte	0x06
	.zero		1


	//   ....[94]....
        /*06c8*/ 	.word	0x00002190
        /*06cc*/ 	.word	0x000000ff
        /*06d0*/ 	.word	0x00000110
        /*06d4*/ 	.short	0x010a
        /*06d6*/ 	.byte	0x04
	.zero		1


	//   ....[95]....
        /*06d8*/ 	.word	0x00002210
        /*06dc*/ 	.word	0x000000ff
        /*06e0*/ 	.word	0x00000110
        /*06e4*/ 	.short	0x010a
        /*06e6*/ 	.byte	0x11
	.zero		1


	//   ....[96]....
        /*06e8*/ 	.word	0x000023a0
        /*06ec*/ 	.word	0x000000ff
        /*06f0*/ 	.word	0x00000110
        /*06f4*/ 	.short	0x010a
        /*06f6*/ 	.byte	0x07
	.zero		1


	//   ....[97]....
        /*06f8*/ 	.word	0x000024f0
        /*06fc*/ 	.word	0x00000003
        /*0700*/ 	.word	0x00000240
        /*0704*/ 	.short	0x010a
        /*0706*/ 	.byte	0xff
	.zero		1


	//   ....[98]....
        /*0708*/ 	.word	0x00002640
        /*070c*/ 	.word	0x00000000
        /*0710*/ 	.word	0x00000000
        /*0714*/ 	.short	0x0101
        /*0716*/ 	.byte	0xff
	.zero		1


	//   ....[99]....
        /*0718*/ 	.word	0x00002be0
        /*071c*/ 	.word	0x000000ff
        /*0720*/ 	.word	0x00000000
        /*0724*/ 	.short	0x010a
        /*0726*/ 	.byte	0x04
	.zero		1


	//   ....[100]....
        /*0728*/ 	.word	0x00002c70
        /*072c*/ 	.word	0x000000ff
        /*0730*/ 	.word	0x00000000
        /*0734*/ 	.short	0x010a
        /*0736*/ 	.byte	0x05
	.zero		1


	//   ....[101]....
        /*0738*/ 	.word	0x00002d00
        /*073c*/ 	.word	0x000000ff
        /*0740*/ 	.word	0x00000000
        /*0744*/ 	.short	0x010a
        /*0746*/ 	.byte	0x05
	.zero		1


	//   ....[102]....
        /*0748*/ 	.word	0x00002d90
        /*074c*/ 	.word	0x000000ff
        /*0750*/ 	.word	0x00000000
        /*0754*/ 	.short	0x010a
        /*0756*/ 	.byte	0x05
	.zero		1


	//   ....[103]....
        /*0758*/ 	.word	0x00002e20
        /*075c*/ 	.word	0x000000ff
        /*0760*/ 	.word	0x00000000
        /*0764*/ 	.short	0x010a
        /*0766*/ 	.byte	0x05
	.zero		1


	//   ....[104]....
        /*0768*/ 	.word	0x00002eb0
        /*076c*/ 	.word	0x000000ff
        /*0770*/ 	.word	0x00000000
        /*0774*/ 	.short	0x010a
        /*0776*/ 	.byte	0x05
	.zero		1


	//   ....[105]....
        /*0778*/ 	.word	0x00002f40
        /*077c*/ 	.word	0x000000ff
        /*0780*/ 	.word	0x00000000
        /*0784*/ 	.short	0x010a
        /*0786*/ 	.byte	0x05
	.zero		1


	//   ....[106]....
        /*0788*/ 	.word	0x00002fd0
        /*078c*/ 	.word	0x000000ff
        /*0790*/ 	.word	0x00000000
        /*0794*/ 	.short	0x010a
        /*0796*/ 	.byte	0x05
	.zero		1


	//   ....[107]....
        /*0798*/ 	.word	0x00003060
        /*079c*/ 	.word	0x000000ff
        /*07a0*/ 	.word	0x00000000
        /*07a4*/ 	.short	0x010a
        /*07a6*/ 	.byte	0x05
	.zero		1


	//   ....[108]....
        /*07a8*/ 	.word	0x000030f0
        /*07ac*/ 	.word	0x000000ff
        /*07b0*/ 	.word	0x00000000
        /*07b4*/ 	.short	0x010a
        /*07b6*/ 	.byte	0x05
	.zero		1


	//   ....[109]....
        /*07b8*/ 	.word	0x00003180
        /*07bc*/ 	.word	0x000000ff
        /*07c0*/ 	.word	0x00000000
        /*07c4*/ 	.short	0x010a
        /*07c6*/ 	.byte	0x05
	.zero		1


	//   ....[110]....
        /*07c8*/ 	.word	0x00003210
        /*07cc*/ 	.word	0x000000ff
        /*07d0*/ 	.word	0x00000000
        /*07d4*/ 	.short	0x010a
        /*07d6*/ 	.byte	0x05
	.zero		1


	//   ....[111]....
        /*07d8*/ 	.word	0x000032a0
        /*07dc*/ 	.word	0x000000ff
        /*07e0*/ 	.word	0x00000000
        /*07e4*/ 	.short	0x010a
        /*07e6*/ 	.byte	0x05
	.zero		1


	//   ....[112]....
        /*07e8*/ 	.word	0x00003330
        /*07ec*/ 	.word	0x000000ff
        /*07f0*/ 	.word	0x00000000
        /*07f4*/ 	.short	0x010a
        /*07f6*/ 	.byte	0x05
	.zero		1


	//   ....[113]....
        /*07f8*/ 	.word	0x000033c0
        /*07fc*/ 	.word	0x000000ff
        /*0800*/ 	.word	0x00000000
        /*0804*/ 	.short	0x010a
        /*0806*/ 	.byte	0x05
	.zero		1


	//   ....[114]....
        /*0808*/ 	.word	0x00003450
        /*080c*/ 	.word	0x000000ff
        /*0810*/ 	.word	0x00000000
        /*0814*/ 	.short	0x010a
        /*0816*/ 	.byte	0x05
	.zero		1


	//   ....[115]....
        /*0818*/ 	.word	0x000034e0
        /*081c*/ 	.word	0x000000ff
        /*0820*/ 	.word	0x00000000
        /*0824*/ 	.short	0x010a
        /*0826*/ 	.byte	0x05
	.zero		1


	//   ....[116]....
        /*0828*/ 	.word	0x00003570
        /*082c*/ 	.word	0x000000ff
        /*0830*/ 	.word	0x00000000
        /*0834*/ 	.short	0x010a
        /*0836*/ 	.byte	0x05
	.zero		1


	//   ....[117]....
        /*0838*/ 	.word	0x00003600
        /*083c*/ 	.word	0x000000ff
        /*0840*/ 	.word	0x00000000
        /*0844*/ 	.short	0x010a
        /*0846*/ 	.byte	0x05
	.zero		1


	//   ....[118]....
        /*0848*/ 	.word	0x00003690
        /*084c*/ 	.word	0x000000ff
        /*0850*/ 	.word	0x00000000
        /*0854*/ 	.short	0x010a
        /*0856*/ 	.byte	0x05
	.zero		1


	//   ....[119]....
        /*0858*/ 	.word	0x00003720
        /*085c*/ 	.word	0x000000ff
        /*0860*/ 	.word	0x00000000
        /*0864*/ 	.short	0x010a
        /*0866*/ 	.byte	0x05
	.zero		1


	//   ....[120]....
        /*0868*/ 	.word	0x000037b0
        /*086c*/ 	.word	0x000000ff
        /*0870*/ 	.word	0x00000000
        /*0874*/ 	.short	0x010a
        /*0876*/ 	.byte	0x05
	.zero		1


	//   ....[121]....
        /*0878*/ 	.word	0x00003840
        /*087c*/ 	.word	0x000000ff
        /*0880*/ 	.word	0x00000000
        /*0884*/ 	.short	0x010a
        /*0886*/ 	.byte	0x05
	.zero		1


	//   ....[122]....
        /*0888*/ 	.word	0x000038d0
        /*088c*/ 	.word	0x000000ff
        /*0890*/ 	.word	0x00000000
        /*0894*/ 	.short	0x010a
        /*0896*/ 	.byte	0x05
	.zero		1


	//   ....[123]....
        /*0898*/ 	.word	0x00003960
        /*089c*/ 	.word	0x000000ff
        /*08a0*/ 	.word	0x00000000
        /*08a4*/ 	.short	0x010a
        /*08a6*/ 	.byte	0x05
	.zero		1


	//   ....[124]....
        /*08a8*/ 	.word	0x000039f0
        /*08ac*/ 	.word	0x000000ff
        /*08b0*/ 	.word	0x00000000
        /*08b4*/ 	.short	0x010a
        /*08b6*/ 	.byte	0x05
	.zero		1


	//   ....[125]....
        /*08b8*/ 	.word	0x00003a80
        /*08bc*/ 	.word	0x000000ff
        /*08c0*/ 	.word	0x00000000
        /*08c4*/ 	.short	0x010a
        /*08c6*/ 	.byte	0x05
	.zero		1


	//   ....[126]....
        /*08c8*/ 	.word	0x00003b10
        /*08cc*/ 	.word	0x000000ff
        /*08d0*/ 	.word	0x00000000
        /*08d4*/ 	.short	0x010a
        /*08d6*/ 	.byte	0x05
	.zero		1


	//   ....[127]....
        /*08d8*/ 	.word	0x00003ba0
        /*08dc*/ 	.word	0x000000ff
        /*08e0*/ 	.word	0x00000000
        /*08e4*/ 	.short	0x010a
        /*08e6*/ 	.byte	0x05
	.zero		1


	//   ....[128]....
        /*08e8*/ 	.word	0x00003c30
        /*08ec*/ 	.word	0x000000ff
        /*08f0*/ 	.word	0x00000000
        /*08f4*/ 	.short	0x010a
        /*08f6*/ 	.byte	0x05
	.zero		1


	//   ....[129]....
        /*08f8*/ 	.word	0x00003cc0
        /*08fc*/ 	.word	0x000000ff
        /*0900*/ 	.word	0x00000000
        /*0904*/ 	.short	0x010a
        /*0906*/ 	.byte	0x05
	.zero		1


	//   ....[130]....
        /*0908*/ 	.word	0x00003d50
        /*090c*/ 	.word	0x000000ff
        /*0910*/ 	.word	0x00000000
        /*0914*/ 	.short	0x010a
        /*0916*/ 	.byte	0x05
	.zero		1


	//   ....[131]....
        /*0918*/ 	.word	0x00003de0
        /*091c*/ 	.word	0x000000ff
        /*0920*/ 	.word	0x00000000
        /*0924*/ 	.short	0x010a
        /*0926*/ 	.byte	0x05
	.zero		1


	//   ....[132]....
        /*0928*/ 	.word	0x00003e80
        /*092c*/ 	.word	0x00000000
        /*0930*/ 	.word	0x00000000
        /*0934*/ 	.short	0x010a
        /*0936*/ 	.byte	0xff
	.zero		1


	//   ....[133]....
        /*0938*/ 	.word	0x00003fa0
        /*093c*/ 	.word	0x00000002
        /*0940*/ 	.word	0x000002a0
        /*0944*/ 	.short	0x010a
        /*0946*/ 	.byte	0xff
	.zero		1


	//   ....[134]....
        /*0948*/ 	.word	0x00004010
        /*094c*/ 	.word	0x00000002
        /*0950*/ 	.word	0x00000000
        /*0954*/ 	.short	0x0101
        /*0956*/ 	.byte	0xff
	.zero		1


	//   ....[135]....
        /*0958*/ 	.word	0x00004030
        /*095c*/ 	.word	0x000000ff
        /*0960*/ 	.word	0x00000250
        /*0964*/ 	.short	0x010a
        /*0966*/ 	.byte	0x04
	.zero		1


	//   ....[136]....
        /*0968*/ 	.word	0x00004150
        /*096c*/ 	.word	0x00000002
        /*0970*/ 	.word	0x00000240
        /*0974*/ 	.short	0x010a
        /*0976*/ 	.byte	0xff
	.zero		1


	//   ....[137]....
        /*0978*/ 	.word	0x00004250
        /*097c*/ 	.word	0x00000002
        /*0980*/ 	.word	0x00000000
        /*0984*/ 	.short	0x0101
        /*0986*/ 	.byte	0xff
	.zero		1


	//   ....[138]....
        /*0988*/ 	.word	0x000042e0
        /*098c*/ 	.word	0x000000ff
        /*0990*/ 	.word	0x00000250
        /*0994*/ 	.short	0x0106
        /*0996*/ 	.byte	0x04
	.zero		1


	//   ....[139]....
        /*0998*/ 	.word	0x00004300
        /*099c*/ 	.word	0x000000ff
        /*09a0*/ 	.word	0x00000250
        /*09a4*/ 	.short	0x010a
        /*09a6*/ 	.byte	0x04
	.zero		1


	//   ....[140]....
        /*09a8*/ 	.word	0x00004390
        /*09ac*/ 	.word	0x000000ff
        /*09b0*/ 	.word	0x00000250
        /*09b4*/ 	.short	0x0106
        /*09b6*/ 	.byte	0x07
	.zero		1


	//   ....[141]....
        /*09b8*/ 	.word	0x000043d0
        /*09bc*/ 	.word	0x00000000
        /*09c0*/ 	.word	0x00000250
        /*09c4*/ 	.short	0x010a
        /*09c6*/ 	.byte	0xff
	.zero		1


	//   ....[142]....
        /*09c8*/ 	.word	0x000048c0
        /*09cc*/ 	.word	0x00000000
        /*09d0*/ 	.word	0x00000240
        /*09d4*/ 	.short	0x010a
        /*09d6*/ 	.byte	0xff
	.zero		1


	//   ....[143]....
        /*09d8*/ 	.word	0x000049c0
        /*09dc*/ 	.word	0x00000003
        /*09e0*/ 	.word	0x00000000
        /*09e4*/ 	.short	0x0101
        /*09e6*/ 	.byte	0xff
	.zero		1


	//   ....[144]....
        /*09e8*/ 	.word	0x000049d0
        /*09ec*/ 	.word	0x000000ff
        /*09f0*/ 	.word	0x00000000
        /*09f4*/ 	.short	0x010a
        /*09f6*/ 	.byte	0x04
	.zero		1


	//   ....[145]....
        /*09f8*/ 	.word	0x000049f0
        /*09fc*/ 	.word	0x000000ff
        /*0a00*/ 	.word	0x00000280
        /*0a04*/ 	.short	0x010a
        /*0a06*/ 	.byte	0x12
	.zero		1


	//   ....[146]....
        /*0a08*/ 	.word	0x00004ad0
        /*0a0c*/ 	.word	0x000000ff
        /*0a10*/ 	.word	0x00000000
        /*0a14*/ 	.short	0x010a
        /*0a16*/ 	.byte	0x06
	.zero		1


	//   ....[147]....
        /*0a18*/ 	.word	0x00004bd0
        /*0a1c*/ 	.word	0x000000ff
        /*0a20*/ 	.word	0x00000000
        /*0a24*/ 	.short	0x010a
        /*0a26*/ 	.byte	0x04
	.zero		1


	//   ....[148]....
        /*0a28*/ 	.word	0x00004db0
        /*0a2c*/ 	.word	0x000000ff
        /*0a30*/ 	.word	0x00000000
        /*0a34*/ 	.short	0x010a
        /*0a36*/ 	.byte	0x04
	.zero		1


	//   ....[149]....
        /*0a38*/ 	.word	0x00004e40
        /*0a3c*/ 	.word	0x000000ff
        /*0a40*/ 	.word	0x00000000
        /*0a44*/ 	.short	0x010a
        /*0a46*/ 	.byte	0x05
	.zero		1


	//   ....[150]....
        /*0a48*/ 	.word	0x00004ed0
        /*0a4c*/ 	.word	0x000000ff
        /*0a50*/ 	.word	0x00000000
        /*0a54*/ 	.short	0x010a
        /*0a56*/ 	.byte	0x05
	.zero		1


	//   ....[151]....
        /*0a58*/ 	.word	0x00004f60
        /*0a5c*/ 	.word	0x000000ff
        /*0a60*/ 	.word	0x00000000
        /*0a64*/ 	.short	0x010a
        /*0a66*/ 	.byte	0x04
	.zero		1


	//   ....[152]....
        /*0a68*/ 	.word	0x00005400
        /*0a6c*/ 	.word	0x00000007
        /*0a70*/ 	.word	0x00000240
        /*0a74*/ 	.short	0x010a
        /*0a76*/ 	.byte	0xff
	.zero		1


	//   ....[153]....
        /*0a78*/ 	.word	0x00005570
        /*0a7c*/ 	.word	0x00000000
        /*0a80*/ 	.word	0x00000000
        /*0a84*/ 	.short	0x0101
        /*0a86*/ 	.byte	0xff
	.zero		1


	//   ....[154]....
        /*0a88*/ 	.word	0x000059e0
        /*0a8c*/ 	.word	0x000000ff
        /*0a90*/ 	.word	0x00000238
        /*0a94*/ 	.short	0x010a
        /*0a96*/ 	.byte	0x11
	.zero		1


	//   ....[155]....
        /*0a98*/ 	.word	0x00005b60
        /*0a9c*/ 	.word	0x000000ff
        /*0aa0*/ 	.word	0x00000228
        /*0aa4*/ 	.short	0x010a
        /*0aa6*/ 	.byte	0x11
	.zero		1


	//   ....[156]....
        /*0aa8*/ 	.word	0x00005d70
        /*0aac*/ 	.word	0x000000ff
        /*0ab0*/ 	.word	0x00000220
        /*0ab4*/ 	.short	0x010b
        /*0ab6*/ 	.byte	0x11
	.zero		1


	//   ....[157]....
        /*0ab8*/ 	.word	0x00005d80
        /*0abc*/ 	.word	0x000000ff
        /*0ac0*/ 	.word	0x00000000
        /*0ac4*/ 	.short	0x0101
        /*0ac6*/ 	.byte	0x30
	.zero		1


	//   ....[158]....
        /*0ac8*/ 	.word	0x00005dc0
        /*0acc*/ 	.word	0x00000000
        /*0ad0*/ 	.word	0x00000228
        /*0ad4*/ 	.short	0x010a
        /*0ad6*/ 	.byte	0xff
	.zero		1


	//   ....[159]....
        /*0ad8*/ 	.word	0x00006110
        /*0adc*/ 	.word	0x00000003
        /*0ae0*/ 	.word	0x00000240
        /*0ae4*/ 	.short	0x010a
        /*0ae6*/ 	.byte	0xff
	.zero		1


	//   ....[160]....
        /*0ae8*/ 	.word	0x00006290
        /*0aec*/ 	.word	0x00000000
        /*0af0*/ 	.word	0x00000000
        /*0af4*/ 	.short	0x0101
        /*0af6*/ 	.byte	0xff
	.zero		1


	//   ....[161]....
        /*0af8*/ 	.word	0x00006d30
        /*0afc*/ 	.word	0x000000ff
        /*0b00*/ 	.word	0x00000220
        /*0b04*/ 	.short	0x010a
        /*0b06*/ 	.byte	0x2c
	.zero		1


	//   ....[162]....
        /*0b08*/ 	.word	0x00006d40
        /*0b0c*/ 	.word	0x00000016
        /*0b10*/ 	.word	0x00000260
        /*0b14*/ 	.short	0x010a
        /*0b16*/ 	.byte	0xff
	.zero		1


	//   ....[163]....
        /*0b18*/ 	.word	0x00006ed0
        /*0b1c*/ 	.word	0x000000ff
        /*0b20*/ 	.word	0x00000220
        /*0b24*/ 	.short	0x010a
        /*0b26*/ 	.byte	0x2c
	.zero		1


	//   ....[164]....
        /*0b28*/ 	.word	0x00006fd0
        /*0b2c*/ 	.word	0x000000ff
        /*0b30*/ 	.word	0x00000000
        /*0b34*/ 	.short	0x0101
        /*0b36*/ 	.byte	0x04
	.zero		1


	//   ....[165]....
        /*0b38*/ 	.word	0x00007030
        /*0b3c*/ 	.word	0x00000016
        /*0b40*/ 	.word	0x00000260
        /*0b44*/ 	.short	0x010a
        /*0b46*/ 	.byte	0xff
	.zero		1


	//   ....[166]....
        /*0b48*/ 	.word	0x00007490
        /*0b4c*/ 	.word	0x000000ff
        /*0b50*/ 	.word	0x00000000
        /*0b54*/ 	.short	0x0101
        /*0b56*/ 	.byte	0x04
	.zero		1


	//   ....[167]....
        /*0b58*/ 	.word	0x00008580
        /*0b5c*/ 	.word	0x00000000
        /*0b60*/ 	.word	0x000002b0
        /*0b64*/ 	.short	0x010a
        /*0b66*/ 	.byte	0xff
	.zero		1


	//   ....[168]....
        /*0b68*/ 	.word	0x000085e0
        /*0b6c*/ 	.word	0x00000000
        /*0b70*/ 	.word	0x00000110
        /*0b74*/ 	.short	0x010a
        /*0b76*/ 	.byte	0xff
	.zero		1


	//   ....[169]....
        /*0b78*/ 	.word	0x00008640
        /*0b7c*/ 	.word	0x00000000
        /*0b80*/ 	.word	0x00000110
        /*0b84*/ 	.short	0x010a
        /*0b86*/ 	.byte	0xff
	.zero		1


	//   ....[170]....
        /*0b88*/ 	.word	0x00008690
        /*0b8c*/ 	.word	0x00000003
        /*0b90*/ 	.word	0x00000240
        /*0b94*/ 	.short	0x010a
        /*0b96*/ 	.byte	0xff
	.zero		1


	//   ....[171]....
        /*0b98*/ 	.word	0x000086f0
        /*0b9c*/ 	.word	0x00000000
        /*0ba0*/ 	.word	0x00000000
        /*0ba4*/ 	.short	0x010a
        /*0ba6*/ 	.byte	0xff
	.zero		1


	//   ....[172]....
        /*0ba8*/ 	.word	0x00008750
        /*0bac*/ 	.word	0x00000000
        /*0bb0*/ 	.word	0x00000000
        /*0bb4*/ 	.short	0x010a
        /*0bb6*/ 	.byte	0xff
	.zero		1


	//   ....[173]....
        /*0bb8*/ 	.word	0x000087b0
        /*0bbc*/ 	.word	0x00000000
        /*0bc0*/ 	.word	0x00000000
        /*0bc4*/ 	.short	0x010a
        /*0bc6*/ 	.byte	0xff
	.zero		1


	//   ....[174]....
        /*0bc8*/ 	.word	0x00008810
        /*0bcc*/ 	.word	0x00000000
        /*0bd0*/ 	.word	0x00000000
        /*0bd4*/ 	.short	0x010a
        /*0bd6*/ 	.byte	0xff
	.zero		1


	//   ....[175]....
        /*0bd8*/ 	.word	0x00008870
        /*0bdc*/ 	.word	0x00000000
        /*0be0*/ 	.word	0x00000000
        /*0be4*/ 	.short	0x010a
        /*0be6*/ 	.byte	0xff
	.zero		1


	//   ....[176]....
        /*0be8*/ 	.word	0x000088d0
        /*0bec*/ 	.word	0x00000000
        /*0bf0*/ 	.word	0x00000000
        /*0bf4*/ 	.short	0x010a
        /*0bf6*/ 	.byte	0xff
	.zero		1


	//   ....[177]....
        /*0bf8*/ 	.word	0x00008930
        /*0bfc*/ 	.word	0x00000000
        /*0c00*/ 	.word	0x00000000
        /*0c04*/ 	.short	0x010a
        /*0c06*/ 	.byte	0xff
	.zero		1


	//   ....[178]....
        /*0c08*/ 	.word	0x00008990
        /*0c0c*/ 	.word	0x00000000
        /*0c10*/ 	.word	0x00000000
        /*0c14*/ 	.short	0x010a
        /*0c16*/ 	.byte	0xff
	.zero		1


	//   ....[179]....
        /*0c18*/ 	.word	0x000089f0
        /*0c1c*/ 	.word	0x00000000
        /*0c20*/ 	.word	0x00000000
        /*0c24*/ 	.short	0x010a
        /*0c26*/ 	.byte	0xff
	.zero		1


	//   ....[180]....
        /*0c28*/ 	.word	0x00008a50
        /*0c2c*/ 	.word	0x00000000
        /*0c30*/ 	.word	0x00000000
        /*0c34*/ 	.short	0x010a
        /*0c36*/ 	.byte	0xff
	.zero		1


	//   ....[181]....
        /*0c38*/ 	.word	0x00008ab0
        /*0c3c*/ 	.word	0x00000000
        /*0c40*/ 	.word	0x00000000
        /*0c44*/ 	.short	0x010a
        /*0c46*/ 	.byte	0xff
	.zero		1


	//   ....[182]....
        /*0c48*/ 	.word	0x00008b10
        /*0c4c*/ 	.word	0x00000000
        /*0c50*/ 	.word	0x00000000
        /*0c54*/ 	.short	0x010a
        /*0c56*/ 	.byte	0xff
	.zero		1


	//   ....[183]....
        /*0c58*/ 	.word	0x00008b70
        /*0c5c*/ 	.word	0x00000000
        /*0c60*/ 	.word	0x00000000
        /*0c64*/ 	.short	0x010a
        /*0c66*/ 	.byte	0xff
	.zero		1


	//   ....[184]....
        /*0c68*/ 	.word	0x00008bd0
        /*0c6c*/ 	.word	0x00000000
        /*0c70*/ 	.word	0x00000000
        /*0c74*/ 	.short	0x010a
        /*0c76*/ 	.byte	0xff
	.zero		1


	//   ....[185]....
        /*0c78*/ 	.word	0x00008c30
        /*0c7c*/ 	.word	0x00000000
        /*0c80*/ 	.word	0x00000000
        /*0c84*/ 	.short	0x010a
        /*0c86*/ 	.byte	0xff
	.zero		1


	//   ....[186]....
        /*0c88*/ 	.word	0x00008c90
        /*0c8c*/ 	.word	0x00000000
        /*0c90*/ 	.word	0x00000000
        /*0c94*/ 	.short	0x010a
        /*0c96*/ 	.byte	0xff
	.zero		1


	//   ....[187]....
        /*0c98*/ 	.word	0x00008cf0
        /*0c9c*/ 	.word	0x00000000
        /*0ca0*/ 	.word	0x00000000
        /*0ca4*/ 	.short	0x010a
        /*0ca6*/ 	.byte	0xff
	.zero		1


	//   ....[188]....
        /*0ca8*/ 	.word	0x00008d50
        /*0cac*/ 	.word	0x00000000
        /*0cb0*/ 	.word	0x00000000
        /*0cb4*/ 	.short	0x010a
        /*0cb6*/ 	.byte	0xff
	.zero		1


	//   ....[189]....
        /*0cb8*/ 	.word	0x00008db0
        /*0cbc*/ 	.word	0x00000000
        /*0cc0*/ 	.word	0x00000000
        /*0cc4*/ 	.short	0x010a
        /*0cc6*/ 	.byte	0xff
	.zero		1


	//   ....[190]....
        /*0cc8*/ 	.word	0x00008e10
        /*0ccc*/ 	.word	0x00000000
        /*0cd0*/ 	.word	0x00000000
        /*0cd4*/ 	.short	0x010a
        /*0cd6*/ 	.byte	0xff
	.zero		1


	//   ....[191]....
        /*0cd8*/ 	.word	0x00008e70
        /*0cdc*/ 	.word	0x00000000
        /*0ce0*/ 	.word	0x00000000
        /*0ce4*/ 	.short	0x010a
        /*0ce6*/ 	.byte	0xff
	.zero		1


	//   ....[192]....
        /*0ce8*/ 	.word	0x00008ed0
        /*0cec*/ 	.word	0x00000000
        /*0cf0*/ 	.word	0x00000000
        /*0cf4*/ 	.short	0x010a
        /*0cf6*/ 	.byte	0xff
	.zero		1


	//   ....[193]....
        /*0cf8*/ 	.word	0x00008f30
        /*0cfc*/ 	.word	0x00000000
        /*0d00*/ 	.word	0x00000000
        /*0d04*/ 	.short	0x010a
        /*0d06*/ 	.byte	0xff
	.zero		1


	//   ....[194]....
        /*0d08*/ 	.word	0x00008f90
        /*0d0c*/ 	.word	0x00000000
        /*0d10*/ 	.word	0x00000000
        /*0d14*/ 	.short	0x010a
        /*0d16*/ 	.byte	0xff
	.zero		1


	//   ....[195]....
        /*0d18*/ 	.word	0x00008ff0
        /*0d1c*/ 	.word	0x00000000
        /*0d20*/ 	.word	0x00000000
        /*0d24*/ 	.short	0x010a
        /*0d26*/ 	.byte	0xff
	.zero		1


	//   ....[196]....
        /*0d28*/ 	.word	0x00009050
        /*0d2c*/ 	.word	0x00000000
        /*0d30*/ 	.word	0x00000000
        /*0d34*/ 	.short	0x010a
        /*0d36*/ 	.byte	0xff
	.zero		1


	//   ....[197]....
        /*0d38*/ 	.word	0x000090b0
        /*0d3c*/ 	.word	0x00000000
        /*0d40*/ 	.word	0x00000000
        /*0d44*/ 	.short	0x010a
        /*0d46*/ 	.byte	0xff
	.zero		1


	//   ....[198]....
        /*0d48*/ 	.word	0x00009110
        /*0d4c*/ 	.word	0x00000000
        /*0d50*/ 	.word	0x00000000
        /*0d54*/ 	.short	0x010a
        /*0d56*/ 	.byte	0xff
	.zero		1


	//   ....[199]....
        /*0d58*/ 	.word	0x00009170
        /*0d5c*/ 	.word	0x00000000
        /*0d60*/ 	.word	0x00000000
        /*0d64*/ 	.short	0x010a
        /*0d66*/ 	.byte	0xff
	.zero		1


	//   ....[200]....
        /*0d68*/ 	.word	0x000091d0
        /*0d6c*/ 	.word	0x00000000
        /*0d70*/ 	.word	0x00000000
        /*0d74*/ 	.short	0x010a
        /*0d76*/ 	.byte	0xff
	.zero		1


	//   ....[201]....
        /*0d78*/ 	.word	0x00009230
        /*0d7c*/ 	.word	0x00000000
        /*0d80*/ 	.word	0x00000000
        /*0d84*/ 	.short	0x010a
        /*0d86*/ 	.byte	0xff
	.zero		1


	//   ....[202]....
        /*0d88*/ 	.word	0x00009290
        /*0d8c*/ 	.word	0x00000000
        /*0d90*/ 	.word	0x00000000
        /*0d94*/ 	.short	0x010a
        /*0d96*/ 	.byte	0xff
	.zero		1


	//   ....[203]....
        /*0d98*/ 	.word	0x000092f0
        /*0d9c*/ 	.word	0x00000000
        /*0da0*/ 	.word	0x00000000
        /*0da4*/ 	.short	0x010a
        /*0da6*/ 	.byte	0xff
	.zero		1


	//   ....[204]....
        /*0da8*/ 	.word	0x00009340
        /*0dac*/ 	.word	0x00000002
        /*0db0*/ 	.word	0x000002a0
        /*0db4*/ 	.short	0x010a
        /*0db6*/ 	.byte	0xff
	.zero		1


	//   ....[205]....
        /*0db8*/ 	.word	0x000093a0
        /*0dbc*/ 	.word	0x00000002
        /*0dc0*/ 	.word	0x00000250
        /*0dc4*/ 	.short	0x010a
        /*0dc6*/ 	.byte	0xff
	.zero		1


	//   ....[206]....
        /*0dc8*/ 	.word	0x000093f0
        /*0dcc*/ 	.word	0x00000002
        /*0dd0*/ 	.word	0x00000240
        /*0dd4*/ 	.short	0x010a
        /*0dd6*/ 	.byte	0xff
	.zero		1


	//   ....[207]....
        /*0dd8*/ 	.word	0x00009450
        /*0ddc*/ 	.word	0x00000000
        /*0de0*/ 	.word	0x00000250
        /*0de4*/ 	.short	0x010a
        /*0de6*/ 	.byte	0xff
	.zero		1


	//   ....[208]....
        /*0de8*/ 	.word	0x000094a0
        /*0dec*/ 	.word	0x00000000
        /*0df0*/ 	.word	0x00000240
        /*0df4*/ 	.short	0x010a
        /*0df6*/ 	.byte	0xff
	.zero		1


	//   ....[209]....
        /*0df8*/ 	.word	0x00009500
        /*0dfc*/ 	.word	0x00000002
        /*0e00*/ 	.word	0x00000280
        /*0e04*/ 	.short	0x010a
        /*0e06*/ 	.byte	0xff
	.zero		1


	//   ....[210]....
        /*0e08*/ 	.word	0x00009560
        /*0e0c*/ 	.word	0x00000000
        /*0e10*/ 	.word	0x00000000
        /*0e14*/ 	.short	0x010a
        /*0e16*/ 	.byte	0xff
	.zero		1


	//   ....[211]....
        /*0e18*/ 	.word	0x000095c0
        /*0e1c*/ 	.word	0x00000000
        /*0e20*/ 	.word	0x00000000
        /*0e24*/ 	.short	0x010a
        /*0e26*/ 	.byte	0xff
	.zero		1


	//   ....[212]....
        /*0e28*/ 	.word	0x00009620
        /*0e2c*/ 	.word	0x00000000
        /*0e30*/ 	.word	0x00000000
        /*0e34*/ 	.short	0x010a
        /*0e36*/ 	.byte	0xff
	.zero		1


	//   ....[213]....
        /*0e38*/ 	.word	0x00009680
        /*0e3c*/ 	.word	0x00000000
        /*0e40*/ 	.word	0x00000000
        /*0e44*/ 	.short	0x010a
        /*0e46*/ 	.byte	0xff
	.zero		1


	//   ....[214]....
        /*0e48*/ 	.word	0x000096e0
        /*0e4c*/ 	.word	0x00000000
        /*0e50*/ 	.word	0x00000000
        /*0e54*/ 	.short	0x010a
        /*0e56*/ 	.byte	0xff
	.zero		1


	//   ....[215]....
        /*0e58*/ 	.word	0x00009730
        /*0e5c*/ 	.word	0x00000007
        /*0e60*/ 	.word	0x00000240
        /*0e64*/ 	.short	0x010a
        /*0e66*/ 	.byte	0xff
	.zero		1


	//   ....[216]....
        /*0e68*/ 	.word	0x00009790
        /*0e6c*/ 	.word	0x00000000
        /*0e70*/ 	.word	0x00000238
        /*0e74*/ 	.short	0x010a
        /*0e76*/ 	.byte	0xff
	.zero		1


	//   ....[217]....
        /*0e78*/ 	.word	0x000097f0
        /*0e7c*/ 	.word	0x00000000
        /*0e80*/ 	.word	0x00000228
        /*0e84*/ 	.short	0x010a
        /*0e86*/ 	.byte	0xff
	.zero		1


	//   ....[218]....
        /*0e88*/ 	.word	0x00009840
        /*0e8c*/ 	.word	0x00000003
        /*0e90*/ 	.word	0x00000240
        /*0e94*/ 	.short	0x010a
        /*0e96*/ 	.byte	0xff
	.zero		1


	//   ....[219]....
        /*0e98*/ 	.word	0x000098a0
        /*0e9c*/ 	.word	0x00000000
        /*0ea0*/ 	.word	0x00000220
        /*0ea4*/ 	.short	0x010a
        /*0ea6*/ 	.byte	0xff
	.zero		1


	//   ....[220]....
        /*0ea8*/ 	.word	0x000098f0
        /*0eac*/ 	.word	0x00000016
        /*0eb0*/ 	.word	0x00000260
        /*0eb4*/ 	.short	0x010a
        /*0eb6*/ 	.byte	0xff
	.zero		1


	//----- nvinfo : EIATTR_NUM_MBARRIERS
	.align		4
.L_47:
        /*0eb8*/ 	.byte	0x03, 0x38
        /*0eba*/ 	.short	0x0058


	//----- nvinfo : EIATTR_EXIT_INSTR_OFFSETS
	.align		4
        /*0ebc*/ 	.byte	0x04, 0x1c
        /*0ebe*/ 	.short	(.L_49 - .L_48)


	//   ....[0]....
.L_48:
        /*0ec0*/ 	.word	0x00003eb0


	//   ....[1]....
        /*0ec4*/ 	.word	0x000043a0


	//   ....[2]....
        /*0ec8*/ 	.word	0x00004400


	//   ....[3]....
        /*0ecc*/ 	.word	0x000051c0


	//   ....[4]....
        /*0ed0*/ 	.word	0x00005df0


	//   ....[5]....
        /*0ed4*/ 	.word	0x00005e30


	//   ....[6]....
        /*0ed8*/ 	.word	0x00008570


	//----- nvinfo : EIATTR_MAX_THREADS
	.align		4
.L_49:
        /*0edc*/ 	.byte	0x04, 0x05
        /*0ede*/ 	.short	(.L_51 - .L_50)
.L_50:
        /*0ee0*/ 	.word	0x00000100
        /*0ee4*/ 	.word	0x00000001
        /*0ee8*/ 	.word	0x00000001


	//----- nvinfo : EIATTR_CRS_STACK_SIZE
	.align		4
.L_51:
        /*0eec*/ 	.byte	0x04, 0x1e
        /*0eee*/ 	.short	(.L_53 - .L_52)
.L_52:
        /*0ef0*/ 	.word	0x00000000


	//----- nvinfo : EIATTR_CBANK_PARAM_SIZE
	.align		4
.L_53:
        /*0ef4*/ 	.byte	0x03, 0x19
        /*0ef6*/ 	.short	0x0800


	//----- nvinfo : EIATTR_PARAM_CBANK
	.align		4
        /*0ef8*/ 	.byte	0x04, 0x0a
        /*0efa*/ 	.short	(.L_55 - .L_54)
	.align		4
.L_54:
        /*0efc*/ 	.word	index@(.nv.constant0._ZN7cutlass13device_kernelINS_4gemm6kernel13GemmUniversalIN4cute5tupleIJiiiiEEENS1_10collective13CollectiveMmaINS1_35MainloopSm100TmaUmmaWarpSpecializedILi34ELi2ELi4ENS5_IJNS4_1CILi1EEENSA_ILi8EEESB_EEEEENS5_IJNSA_ILi128EEENSA_ILi64EEENSA_ILi32EEEEEEaNS5_IJlSB_lEEEaSJ_NS4_8TiledMMAINS4_8MMA_AtomIJNS4_15SM100_MMA_S8_SSIaaiLi128ELi64ELNS4_4UMMA5MajorE0ELSO_0ELNSN_8SaturateE0EEEEEENS4_6LayoutINS5_IJSB_SB_SB_EEENS5_IJNSA_ILi0EEESU_SU_EEEEENS5_IJNS4_10UnderscoreESX_SX_EEEEENS4_23SM90_TMA_LOAD_MULTICASTENS4_14ComposedLayoutINS4_7SwizzleILi1ELi4ELi3EEENS4_18smem_ptr_flag_bitsILi8EEENSS_INS5_IJSC_SH_EEENS5_IJSH_SB_EEEEEEEvNS4_8identityENS4_13SM90_TMA_LOADES19_vS1A_EENS_8epilogue10collective18CollectiveEpilogueINS1D_23Sm100TmaWarpSpecializedILi1ELi1ELi64ELb0ELb0EEEJSI_NS5_IJNSS_ISF_SB_EENSS_ISG_SB_EEEEEaSJ_aSJ_NS1D_6fusion15FusionCallbacksIS1H_NS1L_17LinearCombinationIaiaiLNS_15FloatRoundStyleE2EEESI_S1K_JEEENS4_5SM1004TMEM4LOAD26SM100_TMEM_LOAD_32dp32b64xES1B_NS11_INS12_ILi2ELi4ELi3EEES15_NSS_INS5_IJSC_SG_EEENS5_IJSG_SB_EEEEEEENS4_39AutoVectorizingCopyWithAssumedAlignmentILi128EEENS4_14SM90_TMA_STOREES1Z_S21_S21_EEEvvEEEEvNT_6ParamsE)
        /*0f00*/ 	.short	0x0380
        /*0f02*/ 	.short	0x0800


	//----- nvinfo : EIATTR_SW_WAR
	.align		4
.L_55:
        /*0f04*/ 	.byte	0x04, 0x36
        /*0f06*/ 	.short	(.L_57 - .L_56)
.L_56:
        /*0f08*/ 	.word	0x00000008
.L_57:


//--------------------- .nv.callgraph             --------------------------
	.section	.nv.callgraph,"",@"SHT_CUDA_CALLGRAPH"
	.align	4
	.sectionentsize	8
	.align		4
        /*0000*/ 	.word	0x00000000
	.align		4
        /*0004*/ 	.word	0xffffffff
	.align		4
        /*0008*/ 	.word	index@(_ZN7cutlass13device_kernelINS_4gemm6kernel13GemmUniversalIN4cute5tupleIJiiiiEEENS1_10collective13CollectiveMmaINS1_35MainloopSm100TmaUmmaWarpSpecializedILi34ELi2ELi4ENS5_IJNS4_1CILi1EEENSA_ILi8EEESB_EEEEENS5_IJNSA_ILi128EEENSA_ILi64EEENSA_ILi32EEEEEEaNS5_IJlSB_lEEEaSJ_NS4_8TiledMMAINS4_8MMA_AtomIJNS4_15SM100_MMA_S8_SSIaaiLi128ELi64ELNS4_4UMMA5MajorE0ELSO_0ELNSN_8SaturateE0EEEEEENS4_6LayoutINS5_IJSB_SB_SB_EEENS5_IJNSA_ILi0EEESU_SU_EEEEENS5_IJNS4_10UnderscoreESX_SX_EEEEENS4_23SM90_TMA_LOAD_MULTICASTENS4_14ComposedLayoutINS4_7SwizzleILi1ELi4ELi3EEENS4_18smem_ptr_flag_bitsILi8EEENSS_INS5_IJSC_SH_EEENS5_IJSH_SB_EEEEEEEvNS4_8identityENS4_13SM90_TMA_LOADES19_vS1A_EENS_8epilogue10collective18CollectiveEpilogueINS1D_23Sm100TmaWarpSpecializedILi1ELi1ELi64ELb0ELb0EEEJSI_NS5_IJNSS_ISF_SB_EENSS_ISG_SB_EEEEEaSJ_aSJ_NS1D_6fusion15FusionCallbacksIS1H_NS1L_17LinearCombinationIaiaiLNS_15FloatRoundStyleE2EEESI_S1K_JEEENS4_5SM1004TMEM4LOAD26SM100_TMEM_LOAD_32dp32b64xES1B_NS11_INS12_ILi2ELi4ELi3EEES15_NSS_INS5_IJSC_SG_EEENS5_IJSG_SB_EEEEEEENS4_39AutoVectorizingCopyWithAssumedAlignmentILi128EEENS4_14SM90_TMA_STOREES1Z_S21_S21_EEEvvEEEEvNT_6ParamsE)
	.align		4
        /*000c*/ 	.word	index@(__assertfail)
	.align		4
        /*0010*/ 	.word	0x00000000
	.align		4
        /*0014*/ 	.word	0xfffffffe
	.align		4
        /*0018*/ 	.word	0x00000000
	.align		4
        /*001c*/ 	.word	0xfffffffd
	.align		4
        /*0020*/ 	.word	0x00000000
	.align		4
        /*0024*/ 	.word	0xfffffffc


//--------------------- .nv.constant4             --------------------------
	.section	.nv.constant4,"a",@progbits
	.align	8
	.align		8
.nv.constant4:
        /*0000*/ 	.dword	__assertfail
	.align		8
        /*0008*/ 	.dword	__unnamed_1
	.align		8
        /*0010*/ 	.dword	__unnamed_2
	.align		8
        /*0018*/ 	.dword	_ZN40_INTERNAL_782852bf_4_k_cu_1ee9fb75_332104cuda3std3__45__cpo5beginE
	.align		8
        /*0020*/ 	.dword	_ZN40_INTERNAL_782852bf_4_k_cu_1ee9fb75_332104cuda3std3__45__cpo3endE
	.align		8
        /*0028*/ 	.dword	_ZN40_INTERNAL_782852bf_4_k_cu_1ee9fb75_332104cuda3std3__45__cpo6cbeginE
	.align		8
        /*0030*/ 	.dword	_ZN40_INTERNAL_782852bf_4_k_cu_1ee9fb75_332104cuda3std3__45__cpo4cendE
	.align		8
        /*0038*/ 	.dword	_ZN40_INTERNAL_782852bf_4_k_cu_1ee9fb75_332104cuda3std3__442_GLOBAL__N__782852bf_4_k_cu_1ee9fb75_332106ignoreE
	.align		8
        /*0040*/ 	.dword	_ZN40_INTERNAL_782852bf_4_k_cu_1ee9fb75_332104cuda3std3__419piecewise_constructE
	.align		8
        /*0048*/ 	.dword	_ZN40_INTERNAL_782852bf_4_k_cu_1ee9fb75_332104cuda3std3__48in_placeE
	.align		8
        /*0050*/ 	.dword	_ZN40_INTERNAL_782852bf_4_k_cu_1ee9fb75_332104cuda3std6ranges3__45__cpo4swapE
	.align		8
        /*0058*/ 	.dword	_ZN40_INTERNAL_782852bf_4_k_cu_1ee9fb75_332104cuda3std6ranges3__45__cpo9iter_moveE
	.align		8
        /*0060*/ 	.dword	_ZN40_INTERNAL_782852bf_4_k_cu_1ee9fb75_332104cute7productE
	.align		8
        /*0068*/ 	.dword	_ZN40_INTERNAL_782852bf_4_k_cu_1ee9fb75_332104cute1_E
	.align		8
        /*0070*/ 	.dword	$str$25
	.align		8
        /*0078*/ 	.dword	$str$26
	.align		8
        /*0080*/ 	.dword	$str$27
	.align		8
        /*0088*/ 	.dword	$str$28


//--------------------- .text._ZN7cutlass13device_kernelINS_4gemm6kernel13GemmUniversalIN4cute5tupleIJiiiiEEENS1_10collective13CollectiveMmaINS1_35MainloopSm100TmaUmmaWarpSpecializedILi34ELi2ELi4ENS5_IJNS4_1CILi1EEENSA_ILi8EEESB_EEEEENS5_IJNSA_ILi128EEENSA_ILi64EEENSA_ILi32EEEEEEaNS5_IJlSB_lEEEaSJ_NS4_8TiledMMAINS4_8MMA_AtomIJNS4_15SM100_MMA_S8_SSIaaiLi128ELi64ELNS4_4UMMA5MajorE0ELSO_0ELNSN_8SaturateE0EEEEEENS4_6LayoutINS5_IJSB_SB_SB_EEENS5_IJNSA_ILi0EEESU_SU_EEEEENS5_IJNS4_10UnderscoreESX_SX_EEEEENS4_23SM90_TMA_LOAD_MULTICASTENS4_14ComposedLayoutINS4_7SwizzleILi1ELi4ELi3EEENS4_18smem_ptr_flag_bitsILi8EEENSS_INS5_IJSC_SH_EEENS5_IJSH_SB_EEEEEEEvNS4_8identityENS4_13SM90_TMA_LOADES19_vS1A_EENS_8epilogue10collective18CollectiveEpilogueINS1D_23Sm100TmaWarpSpecializedILi1ELi1ELi64ELb0ELb0EEEJSI_NS5_IJNSS_ISF_SB_EENSS_ISG_SB_EEEEEaSJ_aSJ_NS1D_6fusion15FusionCallbacksIS1H_NS1L_17LinearCombinationIaiaiLNS_15FloatRoundStyleE2EEESI_S1K_JEEENS4_5SM1004TMEM4LOAD26SM100_TMEM_LOAD_32dp32b64xES1B_NS11_INS12_ILi2ELi4ELi3EEES15_NSS_INS5_IJSC_SG_EEENS5_IJSG_SB_EEEEEEENS4_39AutoVectorizingCopyWithAssumedAlignmentILi128EEENS4_14SM90_TMA_STOREES1Z_S21_S21_EEEvvEEEEvNT_6ParamsE --------------------------
	.section	.text._ZN7cutlass13device_kernelINS_4gemm6kernel13GemmUniversalIN4cute5tupleIJiiiiEEENS1_10collective13CollectiveMmaINS1_35MainloopSm100TmaUmmaWarpSpecializedILi34ELi2ELi4ENS5_IJNS4_1CILi1EEENSA_ILi8EEESB_EEEEENS5_IJNSA_ILi128EEENSA_ILi64EEENSA_ILi32EEEEEEaNS5_IJlSB_lEEEaSJ_NS4_8TiledMMAINS4_8MMA_AtomIJNS4_15SM100_MMA_S8_SSIaaiLi128ELi64ELNS4_4UMMA5MajorE0ELSO_0ELNSN_8SaturateE0EEEEEENS4_6LayoutINS5_IJSB_SB_SB_EEENS5_IJNSA_ILi0EEESU_SU_EEEEENS5_IJNS4_10UnderscoreESX_SX_EEEEENS4_23SM90_TMA_LOAD_MULTICASTENS4_14ComposedLayoutINS4_7SwizzleILi1ELi4ELi3EEENS4_18smem_ptr_flag_bitsILi8EEENSS_INS5_IJSC_SH_EEENS5_IJSH_SB_EEEEEEEvNS4_8identityENS4_13SM90_TMA_LOADES19_vS1A_EENS_8epilogue10collective18CollectiveEpilogueINS1D_23Sm100TmaWarpSpecializedILi1ELi1ELi64ELb0ELb0EEEJSI_NS5_IJNSS_ISF_SB_EENSS_ISG_SB_EEEEEaSJ_aSJ_NS1D_6fusion15FusionCallbacksIS1H_NS1L_17LinearCombinationIaiaiLNS_15FloatRoundStyleE2EEESI_S1K_JEEENS4_5SM1004TMEM4LOAD26SM100_TMEM_LOAD_32dp32b64xES1B_NS11_INS12_ILi2ELi4ELi3EEES15_NSS_INS5_IJSC_SG_EEENS5_IJSG_SB_EEEEEEENS4_39AutoVectorizingCopyWithAssumedAlignmentILi128EEENS4_14SM90_TMA_STOREES1Z_S21_S21_EEEvvEEEEvNT_6ParamsE,"ax",@progbits
	.align	128
.text._ZN7cutlass13device_kernelINS_4gemm6kernel13GemmUniversalIN4cute5tupleIJiiiiEEENS1_10collective13CollectiveMmaINS1_35MainloopSm100TmaUmmaWarpSpecializedILi34ELi2ELi4ENS5_IJNS4_1CILi1EEENSA_ILi8EEESB_EEEEENS5_IJNSA_ILi128EEENSA_ILi64EEENSA_ILi32EEEEEEaNS5_IJlSB_lEEEaSJ_NS4_8TiledMMAINS4_8MMA_AtomIJNS4_15SM100_MMA_S8_SSIaaiLi128ELi64ELNS4_4UMMA5MajorE0ELSO_0ELNSN_8SaturateE0EEEEEENS4_6LayoutINS5_IJSB_SB_SB_EEENS5_IJNSA_ILi0EEESU_SU_EEEEENS5_IJNS4_10UnderscoreESX_SX_EEEEENS4_23SM90_TMA_LOAD_MULTICASTENS4_14ComposedLayoutINS4_7SwizzleILi1ELi4ELi3EEENS4_18smem_ptr_flag_bitsILi8EEENSS_INS5_IJSC_SH_EEENS5_IJSH_SB_EEEEEEEvNS4_8identityENS4_13SM90_TMA_LOADES19_vS1A_EENS_8epilogue10collective18CollectiveEpilogueINS1D_23Sm100TmaWarpSpecializedILi1ELi1ELi64ELb0ELb0EEEJSI_NS5_IJNSS_ISF_SB_EENSS_ISG_SB_EEEEEaSJ_aSJ_NS1D_6fusion15FusionCallbacksIS1H_NS1L_17LinearCombinationIaiaiLNS_15FloatRoundStyleE2EEESI_S1K_JEEENS4_5SM1004TMEM4LOAD26SM100_TMEM_LOAD_32dp32b64xES1B_NS11_INS12_ILi2ELi4ELi3EEES15_NSS_INS5_IJSC_SG_EEENS5_IJSG_SB_EEEEEEENS4_39AutoVectorizingCopyWithAssumedAlignmentILi128EEENS4_14SM90_TMA_STOREES1Z_S21_S21_EEEvvEEEEvNT_6ParamsE:
        .type           _ZN7cutlass13device_kernelINS_4gemm6kernel13GemmUniversalIN4cute5tupleIJiiiiEEENS1_10collective13CollectiveMmaINS1_35MainloopSm100TmaUmmaWarpSpecializedILi34ELi2ELi4ENS5_IJNS4_1CILi1EEENSA_ILi8EEESB_EEEEENS5_IJNSA_ILi128EEENSA_ILi64EEENSA_ILi32EEEEEEaNS5_IJlSB_lEEEaSJ_NS4_8TiledMMAINS4_8MMA_AtomIJNS4_15SM100_MMA_S8_SSIaaiLi128ELi64ELNS4_4UMMA5MajorE0ELSO_0ELNSN_8SaturateE0EEEEEENS4_6LayoutINS5_IJSB_SB_SB_EEENS5_IJNSA_ILi0EEESU_SU_EEEEENS5_IJNS4_10UnderscoreESX_SX_EEEEENS4_23SM90_TMA_LOAD_MULTICASTENS4_14ComposedLayoutINS4_7SwizzleILi1ELi4ELi3EEENS4_18smem_ptr_flag_bitsILi8EEENSS_INS5_IJSC_SH_EEENS5_IJSH_SB_EEEEEEEvNS4_8identityENS4_13SM90_TMA_LOADES19_vS1A_EENS_8epilogue10collective18CollectiveEpilogueINS1D_23Sm100TmaWarpSpecializedILi1ELi1ELi64ELb0ELb0EEEJSI_NS5_IJNSS_ISF_SB_EENSS_ISG_SB_EEEEEaSJ_aSJ_NS1D_6fusion15FusionCallbacksIS1H_NS1L_17LinearCombinationIaiaiLNS_15FloatRoundStyleE2EEESI_S1K_JEEENS4_5SM1004TMEM4LOAD26SM100_TMEM_LOAD_32dp32b64xES1B_NS11_INS12_ILi2ELi4ELi3EEES15_NSS_INS5_IJSC_SG_EEENS5_IJSG_SB_EEEEEEENS4_39AutoVectorizingCopyWithAssumedAlignmentILi128EEENS4_14SM90_TMA_STOREES1Z_S21_S21_EEEvvEEEEvNT_6ParamsE,@function
        .size           _ZN7cutlass13device_kernelINS_4gemm6kernel13GemmUniversalIN4cute5tupleIJiiiiEEENS1_10collective13CollectiveMmaINS1_35MainloopSm100TmaUmmaWarpSpecializedILi34ELi2ELi4ENS5_IJNS4_1CILi1EEENSA_ILi8EEESB_EEEEENS5_IJNSA_ILi128EEENSA_ILi64EEENSA_ILi32EEEEEEaNS5_IJlSB_lEEEaSJ_NS4_8TiledMMAINS4_8MMA_AtomIJNS4_15SM100_MMA_S8_SSIaaiLi128ELi64ELNS4_4UMMA5MajorE0ELSO_0ELNSN_8SaturateE0EEEEEENS4_6LayoutINS5_IJSB_SB_SB_EEENS5_IJNSA_ILi0EEESU_SU_EEEEENS5_IJNS4_10UnderscoreESX_SX_EEEEENS4_23SM90_TMA_LOAD_MULTICASTENS4_14ComposedLayoutINS4_7SwizzleILi1ELi4ELi3EEENS4_18smem_ptr_flag_bitsILi8EEENSS_INS5_IJSC_SH_EEENS5_IJSH_SB_EEEEEEEvNS4_8identityENS4_13SM90_TMA_LOADES19_vS1A_EENS_8epilogue10collective18CollectiveEpilogueINS1D_23Sm100TmaWarpSpecializedILi1ELi1ELi64ELb0ELb0EEEJSI_NS5_IJNSS_ISF_SB_EENSS_ISG_SB_EEEEEaSJ_aSJ_NS1D_6fusion15FusionCallbacksIS1H_NS1L_17LinearCombinationIaiaiLNS_15FloatRoundStyleE2EEESI_S1K_JEEENS4_5SM1004TMEM4LOAD26SM100_TMEM_LOAD_32dp32b64xES1B_NS11_INS12_ILi2ELi4ELi3EEES15_NSS_INS5_IJSC_SG_EEENS5_IJSG_SB_EEEEEEENS4_39AutoVectorizingCopyWithAssumedAlignmentILi128EEENS4_14SM90_TMA_STOREES1Z_S21_S21_EEEvvEEEEvNT_6ParamsE,(.L_x_226 - _ZN7cutlass13device_kernelINS_4gemm6kernel13GemmUniversalIN4cute5tupleIJiiiiEEENS1_10collective13CollectiveMmaINS1_35MainloopSm100TmaUmmaWarpSpecializedILi34ELi2ELi4ENS5_IJNS4_1CILi1EEENSA_ILi8EEESB_EEEEENS5_IJNSA_ILi128EEENSA_ILi64EEENSA_ILi32EEEEEEaNS5_IJlSB_lEEEaSJ_NS4_8TiledMMAINS4_8MMA_AtomIJNS4_15SM100_MMA_S8_SSIaaiLi128ELi64ELNS4_4UMMA5MajorE0ELSO_0ELNSN_8SaturateE0EEEEEENS4_6LayoutINS5_IJSB_SB_SB_EEENS5_IJNSA_ILi0EEESU_SU_EEEEENS5_IJNS4_10UnderscoreESX_SX_EEEEENS4_23SM90_TMA_LOAD_MULTICASTENS4_14ComposedLayoutINS4_7SwizzleILi1ELi4ELi3EEENS4_18smem_ptr_flag_bitsILi8EEENSS_INS5_IJSC_SH_EEENS5_IJSH_SB_EEEEEEEvNS4_8identityENS4_13SM90_TMA_LOADES19_vS1A_EENS_8epilogue10collective18CollectiveEpilogueINS1D_23Sm100TmaWarpSpecializedILi1ELi1ELi64ELb0ELb0EEEJSI_NS5_IJNSS_ISF_SB_EENSS_ISG_SB_EEEEEaSJ_aSJ_NS1D_6fusion15FusionCallbacksIS1H_NS1L_17LinearCombinationIaiaiLNS_15FloatRoundStyleE2EEESI_S1K_JEEENS4_5SM1004TMEM4LOAD26SM100_TMEM_LOAD_32dp32b64xES1B_NS11_INS12_ILi2ELi4ELi3EEES15_NSS_INS5_IJSC_SG_EEENS5_IJSG_SB_EEEEEEENS4_39AutoVectorizingCopyWithAssumedAlignmentILi128EEENS4_14SM90_TMA_STOREES1Z_S21_S21_EEEvvEEEEvNT_6ParamsE)
        .other          _ZN7cutlass13device_kernelINS_4gemm6kernel13GemmUniversalIN4cute5tupleIJiiiiEEENS1_10collective13CollectiveMmaINS1_35MainloopSm100TmaUmmaWarpSpecializedILi34ELi2ELi4ENS5_IJNS4_1CILi1EEENSA_ILi8EEESB_EEEEENS5_IJNSA_ILi128EEENSA_ILi64EEENSA_ILi32EEEEEEaNS5_IJlSB_lEEEaSJ_NS4_8TiledMMAINS4_8MMA_AtomIJNS4_15SM100_MMA_S8_SSIaaiLi128ELi64ELNS4_4UMMA5MajorE0ELSO_0ELNSN_8SaturateE0EEEEEENS4_6LayoutINS5_IJSB_SB_SB_EEENS5_IJNSA_ILi0EEESU_SU_EEEEENS5_IJNS4_10UnderscoreESX_SX_EEEEENS4_23SM90_TMA_LOAD_MULTICASTENS4_14ComposedLayoutINS4_7SwizzleILi1ELi4ELi3EEENS4_18smem_ptr_flag_bitsILi8EEENSS_INS5_IJSC_SH_EEENS5_IJSH_SB_EEEEEEEvNS4_8identityENS4_13SM90_TMA_LOADES19_vS1A_EENS_8epilogue10collective18CollectiveEpilogueINS1D_23Sm100TmaWarpSpecializedILi1ELi1ELi64ELb0ELb0EEEJSI_NS5_IJNSS_ISF_SB_EENSS_ISG_SB_EEEEEaSJ_aSJ_NS1D_6fusion15FusionCallbacksIS1H_NS1L_17LinearCombinationIaiaiLNS_15FloatRoundStyleE2EEESI_S1K_JEEENS4_5SM1004TMEM4LOAD26SM100_TMEM_LOAD_32dp32b64xES1B_NS11_INS12_ILi2ELi4ELi3EEES15_NSS_INS5_IJSC_SG_EEENS5_IJSG_SB_EEEEEEENS4_39AutoVectorizingCopyWithAssumedAlignmentILi128EEENS4_14SM90_TMA_STOREES1Z_S21_S21_EEEvvEEEEvNT_6ParamsE,@"STO_CUDA_ENTRY STV_DEFAULT"
_ZN7cutlass13device_kernelINS_4gemm6kernel13GemmUniversalIN4cute5tupleIJiiiiEEENS1_10collective13CollectiveMmaINS1_35MainloopSm100TmaUmmaWarpSpecializedILi34ELi2ELi4ENS5_IJNS4_1CILi1EEENSA_ILi8EEESB_EEEEENS5_IJNSA_ILi128EEENSA_ILi64EEENSA_ILi32EEEEEEaNS5_IJlSB_lEEEaSJ_NS4_8TiledMMAINS4_8MMA_AtomIJNS4_15SM100_MMA_S8_SSIaaiLi128ELi64ELNS4_4UMMA5MajorE0ELSO_0ELNSN_8SaturateE0EEEEEENS4_6LayoutINS5_IJSB_SB_SB_EEENS5_IJNSA_ILi0EEESU_SU_EEEEENS5_IJNS4_10UnderscoreESX_SX_EEEEENS4_23SM90_TMA_LOAD_MULTICASTENS4_14ComposedLayoutINS4_7SwizzleILi1ELi4ELi3EEENS4_18smem_ptr_flag_bitsILi8EEENSS_INS5_IJSC_SH_EEENS5_IJSH_SB_EEEEEEEvNS4_8identityENS4_13SM90_TMA_LOADES19_vS1A_EENS_8epilogue10collective18CollectiveEpilogueINS1D_23Sm100TmaWarpSpecializedILi1ELi1ELi64ELb0ELb0EEEJSI_NS5_IJNSS_ISF_SB_EENSS_ISG_SB_EEEEEaSJ_aSJ_NS1D_6fusion15FusionCallbacksIS1H_NS1L_17LinearCombinationIaiaiLNS_15FloatRoundStyleE2EEESI_S1K_JEEENS4_5SM1004TMEM4LOAD26SM100_TMEM_LOAD_32dp32b64xES1B_NS11_INS12_ILi2ELi4ELi3EEES15_NSS_INS5_IJSC_SG_EEENS5_IJSG_SB_EEEEEEENS4_39AutoVectorizingCopyWithAssumedAlignmentILi128EEENS4_14SM90_TMA_STOREES1Z_S21_S21_EEEvvEEEEvNT_6ParamsE:
[----:B------:R-:W1:Y:S01]  /*0000*/  LDC R1, c[0x0][0x37c] ;  /* 0x0000df00ff017b82 */ /* 0x000e620000000800 */
[----:B------:R-:W2:Y:S01]  /*0010*/  S2R R142, SR_TID.X ;  /* 0x00000000008e7919 */ /* 0x000ea20000002100 */
[----:B------:R-:W3:Y:S01]  /*0020*/  LDCU.64 UR8, c[0x0][0x890] ;  /* 0x00011200ff0877ac */ /* 0x000ee20008000a00 */
[----:B------:R-:W-:Y:S02]  /*0030*/  PRMT R147, RZ, 0x7610, R147 ;  /* 0x00007610ff937816 */ /* 0x000fe40000000093 */
[----:B------:R-:W-:Y:S01]  /*0040*/  ELECT P3, URZ, PT ;  /* 0x0000000000ff782f */ /* 0x000fe20003860000 */
[----:B---3--:R-:W-:-:S04]  /*0050*/  UISETP.NE.U32.AND UP0, UPT, UR8, URZ, UPT ;  /* 0x000000ff0800728c */ /* 0x008fc8000bf05070 */
[----:B------:R-:W-:Y:S01]  /*0060*/  UISETP.NE.AND.EX UP0, UPT, UR9, URZ, UPT, UP0 ;  /* 0x000000ff0900728c */ /* 0x000fe2000bf05300 */
[----:B--2---:R-:W-:-:S05]  /*0070*/  SHF.R.U32.HI R148, RZ, 0x5, R142 ;  /* 0x00000005ff947819 */ /* 0x004fca000001168e */
[----:B------:R-:W2:Y:S02]  /*0080*/  SHFL.IDX PT, R0, R148, RZ, 0x1f ;  /* 0x00001fff94007589 */ /* 0x000ea400000e0000 */
[----:B--2---:R-:W-:Y:S01]  /*0090*/  R2UR UR22, R0 ;  /* 0x00000000001672ca */ /* 0x004fe200000e0000 */
[----:B-1----:R-:W-:-:S14]  /*00a0*/  BRA.U UP0, `(.L_x_0) ;  /* 0x0000000100307547 */ /* 0x002fdc000b800000 */
[----:B------:R-:W1:Y:S02]  /*00b0*/  LDCU.64 UR4, c[0x0][0x888] ;  /* 0x00011100ff0477ac */ /* 0x000e640008000a00 */
[----:B-1----:R-:W-:-:S04]  /*00c0*/  UISETP.NE.U32.AND UP0, UPT, UR4, URZ, UPT ;  /* 0x000000ff0400728c */ /* 0x002fc8000bf05070 */
[----:B------:R-:W-:-:S09]  /*00d0*/  UISETP.NE.AND.EX UP0, UPT, UR5, URZ, UPT, UP0 ;  /* 0x000000ff0500728c */ /* 0x000fd2000bf05300 */
[----:B------:R-:W-:Y:S05]  /*00e0*/  BRA.U !UP0, `(.L_x_1) ;  /* 0x0000000108147547 */ /* 0x000fea000b800000 */
[----:B------:R-:W1:Y:S01]  /*00f0*/  LDC.64 R2, c[0x0][0x888] ;  /* 0x00022200ff027b82 */ /* 0x000e620000000a00 */
[----:B------:R-:W1:Y:S02]  /*0100*/  LDCU.64 UR4, c[0x0][0x358] ;  /* 0x00006b00ff0477ac */ /* 0x000e640008000a00 */
[----:B-1----:R1:W5:Y:S01]  /*0110*/  LDG.E R71, desc[UR4][R2.64] ;  /* 0x0000000402477981 */ /* 0x002362000c1e1900 */
[----:B------:R-:W-:Y:S01]  /*0120*/  HFMA2 R147, -RZ, RZ, 0, 5.9604644775390625e-08 ;  /* 0x00000001ff937431 */ /* 0x000fe200000001ff */
[----:B------:R-:W-:Y:S05]  /*0130*/  BRA `(.L_x_0) ;  /* 0x00000000000c7947 */ /* 0x000fea0003800000 */
.L_x_1:
[----:B------:R-:W1:Y:S01]  /*0140*/  LDCU UR4, c[0x0][0x880] ;  /* 0x00011000ff0477ac */ /* 0x000e620008000800 */
[----:B------:R-:W-:Y:S01]  /*0150*/  HFMA2 R147, -RZ, RZ, 0, 5.9604644775390625e-08 ;  /* 0x00000001ff937431 */ /* 0x000fe200000001ff */
[----:B-1----:R-:W-:-:S07]  /*0160*/  MOV R71, UR4 ;  /* 0x0000000400477c02 */ /* 0x002fce0008000f00 */
.L_x_0:
[----:B------:R-:W2:Y:S02]  /*0170*/  LDCU.64 UR4, c[0x0][0x8b0] ;  /* 0x00011600ff0477ac */ /* 0x000ea40008000a00 */
[----:B--2---:R-:W-:-:S04]  /*0180*/  UISETP.NE.U32.AND UP0, UPT, UR4, URZ, UPT ;  /* 0x000000ff0400728c */ /* 0x004fc8000bf05070 */
[----:B------:R-:W-:-:S09]  /*0190*/  UISETP.NE.AND.EX UP0, UPT, UR5, URZ, UPT, UP0 ;  /* 0x000000ff0500728c */ /* 0x000fd2000bf05300 */
[----:B------:R-:W-:Y:S05]  /*01a0*/  BRA.U UP0, `(.L_x_2) ;  /* 0x0000000100287547 */ /* 0x000fea000b800000 */
[----:B------:R-:W2:Y:S02]  /*01b0*/  LDCU.64 UR4, c[0x0][0x8a8] ;  /* 0x00011500ff0477ac */ /* 0x000ea40008000a00 */
[----:B--2---:R-:W-:-:S04]  /*01c0*/  UISETP.NE.U32.AND UP0, UPT, UR4, URZ, UPT ;  /* 0x000000ff0400728c */ /* 0x004fc8000bf05070 */
[----:B------:R-:W-:-:S09]  /*01d0*/  UISETP.NE.AND.EX UP0, UPT, UR5, URZ, UPT, UP0 ;  /* 0x000000ff0500728c */ /* 0x000fd2000bf05300 */
[----:B------:R-:W-:Y:S05]  /*01e0*/  BRA.U !UP0, `(.L_x_3) ;  /* 0x0000000108107547 */ /* 0x000fea000b800000 */
[----:B-1----:R-:W1:Y:S01]  /*01f0*/  LDC.64 R2, c[0x0][0x8a8] ;  /* 0x00022a00ff027b82 */ /* 0x002e620000000a00 */
[----:B------:R-:W1:Y:S02]  /*0200*/  LDCU.64 UR4, c[0x0][0x358] ;  /* 0x00006b00ff0477ac */ /* 0x000e640008000a00 */
[----:B-1----:R2:W5:Y:S01]  /*0210*/  LDG.E R70, desc[UR4][R2.64] ;  /* 0x0000000402467981 */ /* 0x002562000c1e1900 */
[----:B------:R-:W-:Y:S05]  /*0220*/  BRA `(.L_x_2) ;  /* 0x0000000000087947 */ /* 0x000fea0003800000 */
.L_x_3:
[----:B------:R-:W2:Y:S02]  /*0230*/  LDCU UR4, c[0x0][0x8a0] ;  /* 0x00011400ff0477ac */ /* 0x000ea40008000800 */
[----:B--2---:R-:W-:Y:S02]  /*0240*/  MOV R70, UR4 ;  /* 0x0000000400467c02 */ /* 0x004fe40008000f00 */
.L_x_2:
[----:B------:R-:W-:Y:S01]  /*0250*/  IMAD.U32 R0, RZ, RZ, UR22 ;  /* 0x00000016ff007e24 */ /* 0x000fe2000f8e00ff */
[----:B------:R-:W-:Y:S04]  /*0260*/  BSSY.RECONVERGENT B0, `(.L_x_4) ;  /* 0x000000c000007945 */ /* 0x000fe80003800200 */
[C---:B------:R-:W-:Y:S02]  /*0270*/  ISETP.NE.OR P1, PT, R0.reuse, 0x1, !P3 ;  /* 0x000000010000780c */ /* 0x040fe40005f25670 */
[----:B------:R-:W-:-:S11]  /*0280*/  ISETP.NE.OR P0, PT, R0, 0x3, !P3 ;  /* 0x000000030000780c */ /* 0x000fd60005f05670 */
[----:B------:R-:W-:Y:S05]  /*0290*/  @P1 BRA `(.L_x_5) ;  /* 0x0000000000201947 */ /* 0x000fea0003800000 */
[----:B------:R-:W3:Y:S02]  /*02a0*/  LDCU.64 UR4, c[0x0][0x348] ;  /* 0x00006900ff0477ac */ /* 0x000ee40008000a00 */
[----:B---3--:R-:W-:Y:S02]  /*02b0*/  UIADD3 UR6, UP1, UPT, UR4, 0x80, URZ ;  /* 0x0000008004067890 */ /* 0x008fe4000ff3e0ff */
[----:B------:R-:W-:Y:S02]  /*02c0*/  UIADD3 UR4, UP0, UPT, UR4, 0x180, URZ ;  /* 0x0000018004047890 */ /* 0x000fe4000ff1e0ff */
[----:B------:R-:W-:Y:S02]  /*02d0*/  UIADD3.X UR7, UPT, UPT, URZ, UR5, URZ, UP1, !UPT ;  /* 0x00000005ff077290 */ /* 0x000fe40008ffe4ff */
[----:B------:R-:W-:-:S07]  /*02e0*/  UIADD3.X UR5, UPT, UPT, URZ, UR5, URZ, UP0, !UPT ;  /* 0x00000005ff057290 */ /* 0x000fce00087fe4ff */
[----:B------:R3:W-:Y:S02]  /*02f0*/  UTMACCTL.PF [UR6] ;  /* 0x00000000060079b9 */ /* 0x0007e40008040000 */
[----:B------:R3:W-:Y:S02]  /*0300*/  UTMACCTL.PF [UR4] ;  /* 0x00000000040079b9 */ /* 0x0007e40008040000 */
[----:B---3--:R-:W-:Y:S01]  /*0310*/  NOP ;  /* 0x0000000000007918 */ /* 0x008fe20000000000 */
.L_x_5:
[----:B------:R-:W-:Y:S05]  /*0320*/  BSYNC.RECONVERGENT B0 ;  /* 0x0000000000007941 */ /* 0x000fea0003800200 */
.L_x_4:
[----:B------:R-:W-:Y:S04]  /*0330*/  BSSY.RECONVERGENT B0, `(.L_x_6) ;  /* 0x000000a000007945 */ /* 0x000fe80003800200 */
        /* <DEDUP_REMOVED lines=9> */
.L_x_7:
[----:B------:R-:W-:Y:S05]  /*03d0*/  BSYNC.RECONVERGENT B0 ;  /* 0x0000000000007941 */ /* 0x000fea0003800200 */
.L_x_6:
[----:B------:R-:W3:Y:S01]  /*03e0*/  LDCU.64 UR4, c[0x0][0x888] ;  /* 0x00011100ff0477ac */ /* 0x000ee20008000a00 */
[----:B------:R-:W-:Y:S02]  /*03f0*/  UISETP.EQ.U32.AND UP1, UPT, UR8, URZ, UPT ;  /* 0x000000ff0800728c */ /* 0x000fe4000bf22070 */
[----:B------:R-:W-:Y:S02]  /*0400*/  UPLOP3.LUT UP3, UPT, UPT, UPT, UPT, 0x80, 0x8 ;  /* 0x000000000008789c */ /* 0x000fe40003f6f070 */
[----:B---3--:R-:W-:-:S04]  /*0410*/  UISETP.NE.U32.AND UP0, UPT, UR4, URZ, UPT ;  /* 0x000000ff0400728c */ /* 0x008fc8000bf05070 */
[----:B------:R-:W-:-:S04]  /*0420*/  UISETP.NE.AND.EX UP0, UPT, UR5, URZ, UPT, UP0 ;  /* 0x000000ff0500728c */ /* 0x000fc8000bf05300 */
[----:B------:R-:W-:-:S04]  /*0430*/  UISETP.EQ.OR.EX UP2, UPT, UR9, URZ, !UP0, UP1 ;  /* 0x000000ff0900728c */ /* 0x000fc8000c742710 */
[----:B------:R-:W-:-:S05]  /*0440*/  UP2UR UR61, UPR, URZ, 0x4 ;  /* 0x00000004ff3d7883 */ /* 0x000fca0008000000 */
[----:B------:R-:W-:Y:S07]  /*0450*/  BRA.U !UP2, `(.L_x_8) ;  /* 0x000000010a207547 */ /* 0x000fee000b800000 */
[----:B-----5:R-:W-:Y:S01]  /*0460*/  R2UR UR5, R71 ;  /* 0x00000000470572ca */ /* 0x020fe200000e0000 */
[----:B------:R-:W-:Y:S02]  /*0470*/  UISETP.NE.U32.AND UP1, UPT, UR8, URZ, UPT ;  /* 0x000000ff0800728c */ /* 0x000fe4000bf25070 */
[----:B------:R-:W-:Y:S02]  /*0480*/  USEL UR4, URZ, 0xffffffff, UP0 ;  /* 0xffffffffff047887 */ /* 0x000fe40008000000 */
[----:B------:R-:W-:-:S08]  /*0490*/  UISETP.NE.AND.EX UP1, UPT, UR9, URZ, UPT, UP1 ;  /* 0x000000ff0900728c */ /* 0x000fd0000bf25310 */
[----:B------:R-:W-:-:S04]  /*04a0*/  UISETP.NE.AND UP0, UPT, UR5, URZ, UPT ;  /* 0x000000ff0500728c */ /* 0x000fc8000bf05270 */
[----:B------:R-:W-:-:S04]  /*04b0*/  @!UP1 USEL UR4, URZ, 0xffffffff, UP0 ;  /* 0xffffffffff049887 */ /* 0x000fc80008000000 */
[----:B------:R-:W-:-:S04]  /*04c0*/  ULOP3.LUT UR4, UR4, 0x1, URZ, 0xc0, !UPT ;  /* 0x0000000104047892 */ /* 0x000fc8000f8ec0ff */
[----:B------:R-:W-:-:S11]  /*04d0*/  UISETP.NE.U32.AND UP3, UPT, UR4, 0x1, UPT ;  /* 0x000000010400788c */ /* 0x000fd6000bf65070 */
.L_x_8:
[----:B-12---:R-:W1:Y:S01]  /*04e0*/  SHFL.IDX PT, R2, R148, RZ, 0x1f ;  /* 0x00001fff94027589 */ /* 0x006e6200000e0000 */
[----:B------:R-:W-:-:S04]  /*04f0*/  UISETP.NE.AND UP0, UPT, UR22, 0x2, UPT ;  /* 0x000000021600788c */ /* 0x000fc8000bf05270 */
[----:B------:R-:W-:Y:S01]  /*0500*/  USEL UR34, URZ, 0x1, UP0 ;  /* 0x00000001ff227887 */ /* 0x000fe20008000000 */
[----:B-1----:R-:W-:-:S13]  /*0510*/  ISETP.NE.AND P0, PT, R2, RZ, PT ;  /* 0x000000ff0200720c */ /* 0x002fda0003f05270 */
[----:B------:R-:W-:Y:S05]  /*0520*/  @P0 BRA `(.L_x_9) ;  /* 0x0000000400540947 */ /* 0x000fea0003800000 */
[----:B------:R-:W-:Y:S01]  /*0530*/  ELECT P0, URZ, PT ;  /* 0x0000000000ff782f */ /* 0x000fe20003800000 */
[----:B------:R-:W-:-:S12]  /*0540*/  BSSY.RECONVERGENT B0, `(.L_x_9) ;  /* 0x0000053000007945 */ /* 0x000fd80003800200 */
[----:B------:R-:W-:Y:S05]  /*0550*/  @!P0 BRA `(.L_x_10) ;  /* 0x0000000400448947 */ /* 0x000fea0003800000 */
[----:B------:R-:W1:Y:S01]  /*0560*/  S2UR UR4, SR_CgaCtaId ;  /* 0x00000000000479c3 */ /* 0x000e620000008800 */
[----:B------:R-:W-:Y:S01]  /*0570*/  UMOV UR5, 0x400 ;  /* 0x0000040000057882 */ /* 0x000fe20000000000 */
[----:B------:R-:W-:Y:S01]  /*0580*/  UMOV UR8, 0x1 ;  /* 0x0000000100087882 */ /* 0x000fe20000000000 */
[----:B------:R-:W-:Y:S01]  /*0590*/  UMOV UR6, 0x8 ;  /* 0x0000000800067882 */ /* 0x000fe20000000000 */
[----:B------:R-:W-:-:S04]  /*05a0*/  UIADD3 UR8, UPT, UPT, -UR8, 0x100000, URZ ;  /* 0x0010000008087890 */ /* 0x000fc8000fffe1ff */
[----:B------:R-:W-:Y:S02]  /*05b0*/  USHF.L.U32 UR9, UR8, 0xb, URZ ;  /* 0x0000000b08097899 */ /* 0x000fe400080006ff */
[----:B------:R-:W-:Y:S02]  /*05c0*/  USHF.L.U32 UR8, UR8, 0x1, URZ ;  /* 0x0000000108087899 */ /* 0x000fe400080006ff */
[----:B------:R-:W-:-:S04]  /*05d0*/  UIADD3 UR6, UPT, UPT, -UR6, 0x100000, URZ ;  /* 0x0010000006067890 */ /* 0x000fc8000fffe1ff */
[----:B------:R-:W-:Y:S02]  /*05e0*/  USHF.L.U32 UR7, UR6, 0xb, URZ ;  /* 0x0000000b06077899 */ /* 0x000fe400080006ff */
[----:B------:R-:W-:Y:S02]  /*05f0*/  USHF.L.U32 UR6, UR6, 0x1, URZ ;  /* 0x0000000106067899 */ /* 0x000fe400080006ff */
[----:B-1----:R-:W-:Y:S01]  /*0600*/  ULEA UR4, UR4, UR5, 0x18 ;  /* 0x0000000504047291 */ /* 0x002fe2000f8ec0ff */
[----:B------:R-:W1:Y:S11]  /*0610*/  FENCE.VIEW.ASYNC.S ;  /* 0x00000000000073c6 */ /* 0x000e760000000000 */
[----:B-1----:R1:W2:Y:S01]  /*0620*/  SYNCS.EXCH.64 URZ, [UR4], UR8 ;  /* 0x0000000804ff75b2 */ /* 0x0022a20008000100 */
[----:B------:R1:W3:Y:S01]  /*0630*/  SYNCS.EXCH.64 URZ, [UR4+0x110], UR6 ;  /* 0x0001100604ff75b2 */ /* 0x0002e20008000100 */
[----:B------:R1:W4:Y:S01]  /*0640*/  SYNCS.EXCH.64 URZ, [UR4+0x8], UR8 ;  /* 0x0000080804ff75b2 */ /* 0x0003220008000100 */
[----:B------:R1:W1:Y:S01]  /*0650*/  SYNCS.EXCH.64 URZ, [UR4+0x118], UR6 ;  /* 0x0001180604ff75b2 */ /* 0x0002620008000100 */
        /* <DEDUP_REMOVED lines=64> */
[----:B--234-:R-:W-:Y:S01]  /*0a60*/  NOP ;  /* 0x0000000000007918 */ /* 0x01cfe20000000000 */
.L_x_10:
[----:B-1----:R-:W-:Y:S05]  /*0a70*/  BSYNC.RECONVERGENT B0 ;  /* 0x0000000000007941 */ /* 0x002fea0003800200 */
.L_x_9:
[----:B------:R-:W1:Y:S01]  /*0a80*/  SHFL.IDX PT, R2, R148, RZ, 0x1f ;  /* 0x00001fff94027589 */ /* 0x000e6200000e0000 */
[----:B------:R-:W-:Y:S01]  /*0a90*/  NOP ;  /* 0x0000000000007918 */ /* 0x000fe20000000000 */
[----:B-1----:R-:W-:-:S13]  /*0aa0*/  ISETP.NE.AND P0, PT, R2, 0x1, PT ;  /* 0x000000010200780c */ /* 0x002fda0003f05270 */
[----:B------:R-:W-:Y:S05]  /*0ab0*/  @P0 BRA `(.L_x_11) ;  /* 0x0000000000400947 */ /* 0x000fea0003800000 */
        /* <DEDUP_REMOVED lines=9> */
[----:B------:R-:W-:Y:S01]  /*0b50*/  USHF.L.U32 UR6, UR6, 0x1, URZ ;  /* 0x0000000106067899 */ /* 0x000fe200080006ff */
[----:B------:R-:W-:Y:S01]  /*0b60*/  ELECT P0, URZ, PT ;  /* 0x0000000000ff782f */ /* 0x000fe20003800000 */
[----:B-1----:R-:W-:Y:S01]  /*0b70*/  ULEA UR4, UR4, UR5, 0x18 ;  /* 0x0000000504047291 */ /* 0x002fe2000f8ec0ff */
[----:B------:R-:W1:Y:S11]  /*0b80*/  FENCE.VIEW.ASYNC.S ;  /* 0x00000000000073c6 */ /* 0x000e760000000000 */
[----:B-1----:R1:W2:Y:S01]  /*0b90*/  SYNCS.EXCH.64 URZ, [UR4+0x220], UR8 ;  /* 0x0002200804ff75b2 */ /* 0x0022a20008000100 */
[----:B------:R1:W3:Y:S01]  /*0ba0*/  SYNCS.EXCH.64 URZ, [UR4+0x228], UR6 ;  /* 0x0002280604ff75b2 */ /* 0x0002e20008000100 */
[----:B------:R-:W-:Y:S01]  /*0bb0*/  NOP ;  /* 0x0000000000007918 */ /* 0x000fe20000000000 */
.L_x_11:
[----:B------:R-:W4:Y:S01]  /*0bc0*/  SHFL.IDX PT, R2, R148, RZ, 0x1f ;  /* 0x00001fff94027589 */ /* 0x000f2200000e0000 */
[----:B------:R-:W-:Y:S01]  /*0bd0*/  NOP ;  /* 0x0000000000007918 */ /* 0x000fe20000000000 */
[----:B----4-:R-:W-:-:S13]  /*0be0*/  ISETP.NE.AND P0, PT, R2, 0x3, PT ;  /* 0x000000030200780c */ /* 0x010fda0003f05270 */
[----:B------:R-:W-:Y:S05]  /*0bf0*/  @P0 BRA `(.L_x_12) ;  /* 0x0000000000300947 */ /* 0x000fea0003800000 */
[----:B-1----:R-:W1:Y:S01]  /*0c00*/  S2UR UR6, SR_CgaCtaId ;  /* 0x00000000000679c3 */ /* 0x002e620000008800 */
[----:B------:R-:W-:Y:S01]  /*0c10*/  UMOV UR4, 0x400 ;  /* 0x0000040000047882 */ /* 0x000fe20000000000 */
[----:B------:R-:W-:Y:S01]  /*0c20*/  UMOV UR5, 0x20 ;  /* 0x0000002000057882 */ /* 0x000fe20000000000 */
[----:B------:R-:W-:Y:S01]  /*0c30*/  ELECT P0, URZ, PT ;  /* 0x0000000000ff782f */ /* 0x000fe20003800000 */
[----:B-1----:R-:W-:Y:S02]  /*0c40*/  ULEA UR6, UR6, UR4, 0x18 ;  /* 0x0000000406067291 */ /* 0x002fe4000f8ec0ff */
[----:B------:R-:W-:-:S04]  /*0c50*/  UIADD3 UR4, UPT, UPT, -UR5, 0x100000, URZ ;  /* 0x0010000005047890 */ /* 0x000fc8000fffe1ff */
[----:B------:R-:W-:Y:S02]  /*0c60*/  USHF.L.U32 UR5, UR4, 0xb, URZ ;  /* 0x0000000b04057899 */ /* 0x000fe400080006ff */
[----:B------:R-:W-:Y:S01]  /*0c70*/  USHF.L.U32 UR4, UR4, 0x1, URZ ;  /* 0x0000000104047899 */ /* 0x000fe200080006ff */
[----:B------:R-:W1:Y:S11]  /*0c80*/  FENCE.VIEW.ASYNC.S ;  /* 0x00000000000073c6 */ /* 0x000e760000000000 */
[----:B-1----:R4:W1:Y:S01]  /*0c90*/  SYNCS.EXCH.64 URZ, [UR6+0x230], UR4 ;  /* 0x0002300406ff75b2 */ /* 0x0028620008000100 */
[----:B------:R4:W1:Y:S02]  /*0ca0*/  SYNCS.EXCH.64 URZ, [UR6+0x238], UR4 ;  /* 0x0002380406ff75b2 */ /* 0x0008640008000100 */
[----:B----4-:R-:W-:Y:S01]  /*0cb0*/  NOP ;  /* 0x0000000000007918 */ /* 0x010fe20000000000 */
.L_x_12:
[----:B------:R-:W4:Y:S01]  /*0cc0*/  SHFL.IDX PT, R2, R148, RZ, 0x1f ;  /* 0x00001fff94027589 */ /* 0x000f2200000e0000 */
[----:B------:R-:W-:Y:S01]  /*0cd0*/  NOP ;  /* 0x0000000000007918 */ /* 0x000fe20000000000 */
[----:B----4-:R-:W-:-:S13]  /*0ce0*/  ISETP.NE.AND P0, PT, R2, 0x4, PT ;  /* 0x000000040200780c */ /* 0x010fda0003f05270 */
[----:B------:R-:W-:Y:S05]  /*0cf0*/  @P0 BRA `(.L_x_13) ;  /* 0x00000000004c0947 */ /* 0x000fea0003800000 */
[----:B-1----:R-:W1:Y:S01]  /*0d00*/  S2UR UR6, SR_CgaCtaId ;  /* 0x00000000000679c3 */ /* 0x002e620000008800 */
[----:B------:R-:W-:Y:S01]  /*0d10*/  UMOV UR4, 0x720 ;  /* 0x0000072000047882 */ /* 0x000fe20000000000 */
[----:B------:R-:W-:Y:S01]  /*0d20*/  UMOV UR5, 0x400 ;  /* 0x0000040000057882 */ /* 0x000fe20000000000 */
[----:B------:R-:W-:Y:S01]  /*0d30*/  USEL UR4, UR4, 0x620, UP3 ;  /* 0x0000062004047887 */ /* 0x000fe20009800000 */
[----:B------:R-:W-:Y:S01]  /*0d40*/  UMOV UR8, 0x1 ;  /* 0x0000000100087882 */ /* 0x000fe20000000000 */
[----:B------:R-:W-:Y:S01]  /*0d50*/  ELECT P0, URZ, PT ;  /* 0x0000000000ff782f */ /* 0x000fe20003800000 */
[----:B------:R-:W-:-:S04]  /*0d60*/  UIADD3 UR8, UPT, UPT, -UR8, 0x100000, URZ ;  /* 0x0010000008087890 */ /* 0x000fc8000fffe1ff */
[----:B------:R-:W-:Y:S02]  /*0d70*/  USHF.L.U32 UR9, UR8, 0xb, URZ ;  /* 0x0000000b08097899 */ /* 0x000fe400080006ff */
[----:B------:R-:W-:Y:S02]  /*0d80*/  USHF.L.U32 UR8, UR8, 0x1, URZ ;  /* 0x0000000108087899 */ /* 0x000fe400080006ff */
[----:B-1----:R-:W-:Y:S02]  /*0d90*/  ULEA UR6, UR6, UR5, 0x18 ;  /* 0x0000000506067291 */ /* 0x002fe4000f8ec0ff */
[----:B------:R-:W-:-:S04]  /*0da0*/  UIADD3 UR4, UPT, UPT, -UR4, 0x100000, URZ ;  /* 0x0010000004047890 */ /* 0x000fc8000fffe1ff */
[----:B------:R-:W-:Y:S02]  /*0db0*/  USHF.L.U32 UR5, UR4, 0xb, URZ ;  /* 0x0000000b04057899 */ /* 0x000fe400080006ff */
[----:B------:R-:W-:Y:S01]  /*0dc0*/  USHF.L.U32 UR4, UR4, 0x1, URZ ;  /* 0x0000000104047899 */ /* 0x000fe200080006ff */
[----:B------:R-:W1:Y:S03]  /*0dd0*/  FENCE.VIEW.ASYNC.S ;  /* 0x00000000000073c6 */ /* 0x000e660000000000 */
[----:B-1----:R4:W1:Y:S08]  /*0de0*/  SYNCS.EXCH.64 URZ, [UR6+0x240], UR8 ;  /* 0x0002400806ff75b2 */ /* 0x0028700008000100 */
[----:B------:R4:W1:Y:S01]  /*0df0*/  SYNCS.EXCH.64 URZ, [UR6+0x250], UR4 ;  /* 0x0002500406ff75b2 */ /* 0x0008620008000100 */
[----:B------:R4:W1:Y:S01]  /*0e00*/  SYNCS.EXCH.64 URZ, [UR6+0x248], UR8 ;  /* 0x0002480806ff75b2 */ /* 0x0008620008000100 */
[----:B------:R4:W1:Y:S02]  /*0e10*/  SYNCS.EXCH.64 URZ, [UR6+0x258], UR4 ;  /* 0x0002580406ff75b2 */ /* 0x0008640008000100 */
[----:B----4-:R-:W-:Y:S01]  /*0e20*/  NOP ;  /* 0x0000000000007918 */ /* 0x010fe20000000000 */
.L_x_13:
[----:B------:R-:W4:Y:S01]  /*0e30*/  SHFL.IDX PT, R2, R148, RZ, 0x1f ;  /* 0x00001fff94027589 */ /* 0x000f2200000e0000 */
[----:B------:R-:W-:Y:S01]  /*0e40*/  NOP ;  /* 0x0000000000007918 */ /* 0x000fe20000000000 */
[----:B----4-:R-:W-:-:S13]  /*0e50*/  ISETP.NE.AND P0, PT, R2, 0x5, PT ;  /* 0x000000050200780c */ /* 0x010fda0003f05270 */
[----:B------:R-:W-:Y:S05]  /*0e60*/  @P0 BRA `(.L_x_14) ;  /* 0x0000000000580947 */ /* 0x000fea0003800000 */
[----:B-1----:R-:W1:Y:S01]  /*0e70*/  S2UR UR4, SR_CgaCtaId ;  /* 0x00000000000479c3 */ /* 0x002e620000008800 */
        /* <DEDUP_REMOVED lines=12> */
[----:B-1----:R4:W1:Y:S01]  /*0f40*/  SYNCS.EXCH.64 URZ, [UR4+0x260], UR8 ;  /* 0x0002600804ff75b2 */ /* 0x0028620008000100 */
[----:B------:R4:W1:Y:S01]  /*0f50*/  SYNCS.EXCH.64 URZ, [UR4+0x280], UR6 ;  /* 0x0002800604ff75b2 */ /* 0x0008620008000100 */
[----:B------:R4:W1:Y:S01]  /*0f60*/  SYNCS.EXCH.64 URZ, [UR4+0x268], UR8 ;  /* 0x0002680804ff75b2 */ /* 0x0008620008000100 */
[----:B------:R4:W1:Y:S01]  /*0f70*/  SYNCS.EXCH.64 URZ, [UR4+0x288], UR6 ;  /* 0x0002880604ff75b2 */ /* 0x0008620008000100 */
[----:B------:R4:W1:Y:S01]  /*0f80*/  SYNCS.EXCH.64 URZ, [UR4+0x270], UR8 ;  /* 0x0002700804ff75b2 */ /* 0x0008620008000100 */
[----:B------:R4:W1:Y:S01]  /*0f90*/  SYNCS.EXCH.64 URZ, [UR4+0x290], UR6 ;  /* 0x0002900604ff75b2 */ /* 0x0008620008000100 */
[----:B------:R4:W1:Y:S01]  /*0fa0*/  SYNCS.EXCH.64 URZ, [UR4+0x278], UR8 ;  /* 0x0002780804ff75b2 */ /* 0x0008620008000100 */
[----:B------:R4:W1:Y:S02]  /*0fb0*/  SYNCS.EXCH.64 URZ, [UR4+0x298], UR6 ;  /* 0x0002980604ff75b2 */ /* 0x0008640008000100 */
[----:B----4-:R-:W-:Y:S01]  /*0fc0*/  NOP ;  /* 0x0000000000007918 */ /* 0x010fe20000000000 */
.L_x_14:
[----:B------:R-:W4:Y:S01]  /*0fd0*/  SHFL.IDX PT, R2, R148, RZ, 0x1f ;  /* 0x00001fff94027589 */ /* 0x000f2200000e0000 */
[----:B------:R-:W1:Y:S01]  /*0fe0*/  S2UR UR48, SR_CgaCtaId ;  /* 0x00000000003079c3 */ /* 0x000e620000008800 */
[----:B------:R-:W-:Y:S01]  /*0ff0*/  NOP ;  /* 0x0000000000007918 */ /* 0x000fe20000000000 */
[----:B----4-:R-:W-:-:S13]  /*1000*/  ISETP.NE.AND P0, PT, R2, 0x3, PT ;  /* 0x000000030200780c */ /* 0x010fda0003f05270 */
[----:B-1----:R-:W-:Y:S05]  /*1010*/  @P0 BRA `(.L_x_15) ;  /* 0x0000000000340947 */ /* 0x002fea0003800000 */
[----:B------:R-:W-:Y:S01]  /*1020*/  UMOV UR4, 0x400 ;  /* 0x0000040000047882 */ /* 0x000fe20000000000 */
[----:B------:R-:W-:Y:S01]  /*1030*/  UMOV UR6, 0x20 ;  /* 0x0000002000067882 */ /* 0x000fe20000000000 */
[----:B------:R-:W-:Y:S02]  /*1040*/  ULEA UR4, UR48, UR4, 0x18 ;  /* 0x0000000430047291 */ /* 0x000fe4000f8ec0ff */
[----:B------:R-:W-:-:S04]  /*1050*/  UIADD3 UR6, UPT, UPT, -UR6, 0x100000, URZ ;  /* 0x0010000006067890 */ /* 0x000fc8000fffe1ff */
[----:B------:R-:W-:Y:S02]  /*1060*/  USHF.L.U32 UR7, UR6, 0xb, URZ ;  /* 0x0000000b06077899 */ /* 0x000fe400080006ff */
[----:B------:R-:W-:Y:S01]  /*1070*/  USHF.L.U32 UR6, UR6, 0x1, URZ ;  /* 0x0000000106067899 */ /* 0x000fe200080006ff */
[----:B------:R-:W-:Y:S01]  /*1080*/  ELECT P0, URZ, PT ;  /* 0x0000000000ff782f */ /* 0x000fe20003800000 */
[----:B------:R-:W1:Y:S10]  /*1090*/  FENCE.VIEW.ASYNC.S ;  /* 0x00000000000073c6 */ /* 0x000e740000000000 */
[----:B-1----:R1:W4:Y:S01]  /*10a0*/  SYNCS.EXCH.64 URZ, [UR4+0x2a0], UR6 ;  /* 0x0002a00604ff75b2 */ /* 0x0023220008000100 */
[----:B------:R1:W1:Y:S01]  /*10b0*/  SYNCS.EXCH.64 URZ, [UR4+0x2b0], UR6 ;  /* 0x0002b00604ff75b2 */ /* 0x0002620008000100 */
[----:B------:R1:W1:Y:S01]  /*10c0*/  SYNCS.EXCH.64 URZ, [UR4+0x2a8], UR6 ;  /* 0x0002a80604ff75b2 */ /* 0x0002620008000100 */
[----:B------:R1:W1:Y:S01]  /*10d0*/  SYNCS.EXCH.64 URZ, [UR4+0x2b8], UR6 ;  /* 0x0002b80604ff75b2 */ /* 0x0002620008000100 */
[----:B------:R-:W-:Y:S01]  /*10e0*/  NOP ;  /* 0x0000000000007918 */ /* 0x000fe20000000000 */
.L_x_15:
[----:B-1----:R-:W1:Y:S01]  /*10f0*/  LDCU UR4, c[0x0][0x36c] ;  /* 0x00006d80ff0477ac */ /* 0x002e620008000800 */
[----:B------:R-:W-:Y:S01]  /*1100*/  ISETP.NE.OR P3, PT, R0, 0x2, !P3 ;  /* 0x000000020000780c */ /* 0x000fe20005f65670 */
[----:B------:R-:W-:Y:S01]  /*1110*/  NOP ;  /* 0x0000000000007918 */ /* 0x000fe20000000000 */
[----:B------:R-:W-:Y:S01]  /*1120*/  LOP3.LUT R0, R142, 0x1f, RZ, 0xc0, !PT ;  /* 0x0000001f8e007812 */ /* 0x000fe200078ec0ff */
[----:B------:R-:W-:Y:S02]  /*1130*/  UISETP.NE.AND UP4, UPT, UR22, URZ, UPT ;  /* 0x000000ff1600728c */ /* 0x000fe4000bf85270 */
[----:B-1----:R-:W-:-:S09]  /*1140*/  UISETP.EQ.U32.AND UP5, UPT, UR4, 0x1, UPT ;  /* 0x000000010400788c */ /* 0x002fd2000bfa2070 */
[----:B------:R-:W-:Y:S05]  /*1150*/  BRA.U !UP5, `(.L_x_16) ;  /* 0x000000010d087547 */ /* 0x000fea000b800000 */
[----:B--234-:R-:W-:Y:S01]  /*1160*/  UCGABAR_ARV ;  /* 0x00000000000079c7 */ /* 0x01cfe20008000000 */
[----:B------:R-:W-:Y:S05]  /*1170*/  BRA `(.L_x_17) ;  /* 0x0000000000047947 */ /* 0x000fea0003800000 */
.L_x_16:
[----:B--234-:R-:W-:Y:S01]  /*1180*/  NOP ;  /* 0x0000000000007918 */ /* 0x01cfe20000000000 */
.L_x_17:
[----:B------:R-:W1:Y:S01]  /*1190*/  S2UR UR7, SR_CTAID.X ;  /* 0x00000000000779c3 */ /* 0x000e620000002500 */
[----:B------:R-:W-:-:S05]  /*11a0*/  CS2R.32 R3, SR_CgaSize ;  /* 0x0000000000037805 */ /* 0x000fca0000008a00 */
[----:B------:R-:W-:-:S05]  /*11b0*/  IMAD R3, R3, -0xa0, RZ ;  /* 0xffffff6003037824 */ /* 0x000fca00078e02ff */
[----:B------:R-:W-:-:S14]  /*11c0*/  R2UR UR5, R3 ;  /* 0x00000000030572ca */ /* 0x000fdc00000e0000 */
[----:B------:R-:W2:Y:S01]  /*11d0*/  LDCU UR5, c[0x0][UR5+0x2b0] ;  /* 0x00005600050577ac */ /* 0x000ea20008000800 */
[----:B------:R-:W-:-:S05]  /*11e0*/  CS2R.32 R3, SR_CgaSize ;  /* 0x0000000000037805 */ /* 0x000fca0000008a00 */
[----:B------:R-:W-:-:S05]  /*11f0*/  IMAD R3, R3, -0xa0, RZ ;  /* 0xffffff6003037824 */ /* 0x000fca00078e02ff */
[----:B------:R-:W-:-:S14]  /*1200*/  R2UR UR4, R3 ;  /* 0x00000000030472ca */ /* 0x000fdc00000e0000 */
[----:B------:R-:W3:Y:S01]  /*1210*/  LDCU UR4, c[0x0][UR4+0x2b4] ;  /* 0x00005680040477ac */ /* 0x000ee20008000800 */
[----:B------:R-:W4:Y:S01]  /*1220*/  S2UR UR8, SR_CTAID.Y ;  /* 0x00000000000879c3 */ /* 0x000f220000002600 */
[----:B------:R-:W3:Y:S01]  /*1230*/  LDCU UR23, c[0x0][0xb24] ;  /* 0x00016480ff1777ac */ /* 0x000ee20008000800 */
[----:B------:R-:W-:-:S05]  /*1240*/  CS2R.32 R3, SR_CgaSize ;  /* 0x0000000000037805 */ /* 0x000fca0000008a00 */
[----:B------:R-:W-:-:S05]  /*1250*/  IMAD R3, R3, -0xa0, RZ ;  /* 0xffffff6003037824 */ /* 0x000fca00078e02ff */
[----:B------:R-:W-:-:S14]  /*1260*/  R2UR UR60, R3 ;  /* 0x00000000033c72ca */ /* 0x000fdc00000e0000 */
[----:B------:R-:W3:Y:S01]  /*1270*/  LDCU UR60, c[0x0][UR60+0x2a0] ;  /* 0x000054003c3c77ac */ /* 0x000ee20008000800 */
[----:B------:R-:W1:Y:S01]  /*1280*/  S2UR UR36, SR_CTAID.Z ;  /* 0x00000000002479c3 */ /* 0x000e620000002700 */
[----:B------:R-:W-:-:S05]  /*1290*/  CS2R.32 R3, SR_CgaSize ;  /* 0x0000000000037805 */ /* 0x000fca0000008a00 */
[----:B------:R-:W-:-:S05]  /*12a0*/  IMAD R3, R3, -0xa0, RZ ;  /* 0xffffff6003037824 */ /* 0x000fca00078e02ff */
[----:B------:R-:W-:-:S14]  /*12b0*/  R2UR UR57, R3 ;  /* 0x00000000033972ca */ /* 0x000fdc00000e0000 */
[----:B------:R-:W3:Y:S01]  /*12c0*/  LDCU UR57, c[0x0][UR57+0x2a4] ;  /* 0x00005480393977ac */ /* 0x000ee20008000800 */
[----:B------:R-:W3:Y:S01]  /*12d0*/  LDCU UR40, c[0x0][0xb24] ;  /* 0x00016480ff2877ac */ /* 0x000ee20008000800 */
[----:B-1----:R-:W-:Y:S01]  /*12e0*/  I2FP.F32.U32 R3, UR7 ;  /* 0x0000000700037c45 */ /* 0x002fe20008201000 */
[----:B------:R-:W1:Y:S04]  /*12f0*/  LDCU UR26, c[0x0][0xb30] ;  /* 0x00016600ff1a77ac */ /* 0x000e680008000800 */
[----:B--2---:R-:W-:Y:S01]  /*1300*/  FMUL R3, R3, UR5 ;  /* 0x0000000503037c20 */ /* 0x004fe20008400000 */
[----:B------:R-:W-:Y:S01]  /*1310*/  USHF.L.U32 UR24, UR48, 0x9, URZ ;  /* 0x0000000930187899 */ /* 0x000fe200080006ff */
[----:B----4-:R-:W-:Y:S01]  /*1320*/  I2FP.F32.U32 R2, UR8 ;  /* 0x0000000800027c45 */ /* 0x010fe20008201000 */
[----:B---3--:R-:W-:-:S03]  /*1330*/  UISETP.GE.AND UP2, UPT, UR23, 0x1, UPT ;  /* 0x000000011700788c */ /* 0x008fc6000bf46270 */
[----:B------:R-:W2:Y:S01]  /*1340*/  F2I.U32.TRUNC.NTZ R3, R3 ;  /* 0x0000000300037305 */ /* 0x000ea2000020f000 */
[----:B------:R-:W-:Y:S01]  /*1350*/  UMOV UR46, UR7 ;  /* 0x00000007002e7c82 */ /* 0x000fe20008000000 */
[----:B------:R-:W-:Y:S01]  /*1360*/  FMUL R2, R2, UR4 ;  /* 0x0000000402027c20 */ /* 0x000fe20008400000 */
[----:B------:R-:W-:-:S05]  /*1370*/  UMOV UR45, UR8 ;  /* 0x00000008002d7c82 */ /* 0x000fca0008000000 */
[----:B------:R-:W3:Y:S01]  /*1380*/  F2I.U32.TRUNC.NTZ R2, R2 ;  /* 0x0000000200027305 */ /* 0x000ee2000020f000 */
[----:B--2---:R-:W-:Y:S02]  /*1390*/  R2UR UR4, R3 ;  /* 0x00000000030472ca */ /* 0x004fe400000e0000 */
[----:B---3--:R-:W-:Y:S02]  /*13a0*/  R2UR UR6, R2 ;  /* 0x00000000020672ca */ /* 0x008fe400000e0000 */
[----:B------:R-:W-:-:S09]  /*13b0*/  PRMT R2, RZ, 0x7610, R2 ;  /* 0x00007610ff027816 */ /* 0x000fd20000000002 */
[----:B------:R-:W-:-:S04]  /*13c0*/  UIADD3 UR5, UPT, UPT, -UR4, URZ, URZ ;  /* 0x000000ff04057290 */ /* 0x000fc8000fffe1ff */
[----:B------:R-:W-:Y:S02]  /*13d0*/  UIMAD UR60, UR60, UR5, UR7 ;  /* 0x000000053c3c72a4 */ /* 0x000fe4000f8e0207 */
[----:B------:R-:W-:-:S04]  /*13e0*/  UIADD3 UR4, UPT, UPT, -UR6, URZ, URZ ;  /* 0x000000ff06047290 */ /* 0x000fc8000fffe1ff */
[----:B------:R-:W-:Y:S01]  /*13f0*/  UIMAD UR57, UR57, UR4, UR8 ;  /* 0x00000004393972a4 */ /* 0x000fe2000f8e0208 */
[----:B-1----:R-:W-:Y:S11]  /*1400*/  BRA.U UP4, `(.L_x_18) ;  /* 0x0000000104787547 */ /* 0x002ff6000b800000 */
[----:B------:R-:W-:Y:S02]  /*1410*/  UISETP.NE.AND UP0, UPT, UR57, 0x1, UPT ;  /* 0x000000013900788c */ /* 0x000fe4000bf05270 */
[----:B------:R-:W-:Y:S02]  /*1420*/  UISETP.NE.AND UP1, UPT, UR57, 0x2, UPT ;  /* 0x000000023900788c */ /* 0x000fe4000bf25270 */
[----:B------:R-:W-:Y:S02]  /*1430*/  USEL UR5, URZ, 0x2, UP0 ;  /* 0x00000002ff057887 */ /* 0x000fe40008000000 */
[----:B------:R-:W-:Y:S02]  /*1440*/  UISETP.NE.AND UP0, UPT, UR57, 0x3, UPT ;  /* 0x000000033900788c */ /* 0x000fe4000bf05270 */
[----:B------:R-:W-:Y:S02]  /*1450*/  USEL UR4, URZ, 0x4, UP1 ;  /* 0x00000004ff047887 */ /* 0x000fe40008800000 */
[----:B------:R-:W-:-:S02]  /*1460*/  UISETP.NE.AND UP1, UPT, UR57, 0x4, UPT ;  /* 0x000000043900788c */ /* 0x000fc4000bf25270 */
[----:B------:R-:W-:Y:S02]  /*1470*/  USEL UR7, URZ, 0x8, UP0 ;  /* 0x00000008ff077887 */ /* 0x000fe40008000000 */
[----:B------:R-:W-:Y:S02]  /*1480*/  UISETP.NE.AND UP0, UPT, UR57, 0x5, UPT ;  /* 0x000000053900788c */ /* 0x000fe4000bf05270 */
[----:B------:R-:W-:Y:S02]  /*1490*/  USEL UR6, URZ, 0x10, UP1 ;  /* 0x00000010ff067887 */ /* 0x000fe40008800000 */
[----:B------:R-:W-:Y:S02]  /*14a0*/  UISETP.NE.AND UP1, UPT, UR57, 0x6, UPT ;  /* 0x000000063900788c */ /* 0x000fe4000bf25270 */
[----:B------:R-:W-:Y:S02]  /*14b0*/  USEL UR11, URZ, 0x20, UP0 ;  /* 0x00000020ff0b7887 */ /* 0x000fe40008000000 */
[----:B------:R-:W-:-:S02]  /*14c0*/  UISETP.NE.AND UP0, UPT, UR57, 0x7, UPT ;  /* 0x000000073900788c */ /* 0x000fc4000bf05270 */
[----:B------:R-:W-:Y:S02]  /*14d0*/  USEL UR12, URZ, 0x40, UP1 ;  /* 0x00000040ff0c7887 */ /* 0x000fe40008800000 */
[----:B------:R-:W-:Y:S02]  /*14e0*/  UISETP.NE.AND UP1, UPT, UR57, URZ, UPT ;  /* 0x000000ff3900728c */ /* 0x000fe4000bf25270 */
[----:B------:R-:W-:Y:S02]  /*14f0*/  USEL UR13, URZ, 0x80, UP0 ;  /* 0x00000080ff0d7887 */ /* 0x000fe40008000000 */
[----:B------:R-:W-:Y:S02]  /*1500*/  UISETP.NE.AND UP0, UPT, UR60, URZ, UPT ;  /* 0x000000ff3c00728c */ /* 0x000fe4000bf05270 */
[----:B------:R-:W-:Y:S02]  /*1510*/  UISETP.EQ.OR UP1, UPT, UR60, URZ, !UP1 ;  /* 0x000000ff3c00728c */ /* 0x000fe4000cf22670 */
[----:B------:R-:W-:-:S02]  /*1520*/  USEL UR9, UR5, 0x2, UP0 ;  /* 0x0000000205097887 */ /* 0x000fc40008000000 */
[----:B------:R-:W-:Y:S02]  /*1530*/  USEL UR4, UR4, 0x4, UP0 ;  /* 0x0000000404047887 */ /* 0x000fe40008000000 */
[----:B------:R-:W-:Y:S02]  /*1540*/  USEL UR5, URZ, 0x1, !UP1 ;  /* 0x00000001ff057887 */ /* 0x000fe4000c800000 */
[----:B------:R-:W-:Y:S02]  /*1550*/  USEL UR10, UR7, 0x8, UP0 ;  /* 0x00000008070a7887 */ /* 0x000fe40008000000 */
[----:B------:R-:W-:Y:S02]  /*1560*/  USEL UR8, UR6, 0x10, UP0 ;  /* 0x0000001006087887 */ /* 0x000fe40008000000 */
[----:B------:R-:W-:Y:S02]  /*1570*/  UIADD3 UR4, UPT, UPT, UR4, UR9, UR5 ;  /* 0x0000000904047290 */ /* 0x000fe4000fffe005 */
[----:B------:R-:W-:-:S02]  /*1580*/  USEL UR7, UR11, 0x20, UP0 ;  /* 0x000000200b077887 */ /* 0x000fc40008000000 */
[----:B------:R-:W-:Y:S02]  /*1590*/  USEL UR6, UR12, 0x40, UP0 ;  /* 0x000000400c067887 */ /* 0x000fe40008000000 */
[----:B------:R-:W-:Y:S02]  /*15a0*/  UIADD3 UR4, UPT, UPT, UR8, UR10, UR4 ;  /* 0x0000000a08047290 */ /* 0x000fe4000fffe004 */
[----:B------:R-:W-:Y:S02]  /*15b0*/  USEL UR5, UR13, 0x80, UP0 ;  /* 0x000000800d057887 */ /* 0x000fe40008000000 */
[----:B------:R-:W-:-:S04]  /*15c0*/  UIADD3 UR4, UPT, UPT, UR6, UR7, UR4 ;  /* 0x0000000706047290 */ /* 0x000fc8000fffe004 */
[----:B------:R-:W-:-:S06]  /*15d0*/  UIADD3 UR4, UPT, UPT, UR4, UR5, URZ ;  /* 0x0000000504047290 */ /* 0x000fcc000fffe0ff */
[----:B------:R-:W-:Y:S02]  /*15e0*/  MOV R2, UR4 ;  /* 0x0000000400027c02 */ /* 0x000fe40008000f00 */
.L_x_18:
[----:B------:R-:W-:Y:S05]  /*15f0*/  BRA.U !UP2, `(.L_x_19) ;  /* 0x000000010ad47547 */ /* 0x000fea000b800000 */
[----:B------:R-:W1:Y:S01]  /*1600*/  LDCU.128 UR12, c[0x0][0xb10] ;  /* 0x00016200ff0c77ac */ /* 0x000e620008000c00 */
[----:B------:R-:W2:Y:S01]  /*1610*/  LDCU UR6, c[0x0][0x370] ;  /* 0x00006e00ff0677ac */ /* 0x000ea20008000800 */
[----:B------:R-:W3:Y:S01]  /*1620*/  LDCU UR5, c[0x0][0x374] ;  /* 0x00006e80ff0577ac */ /* 0x000ee20008000800 */
[----:B------:R-:W4:Y:S01]  /*1630*/  LDCU UR25, c[0x0][0xb0c] ;  /* 0x00016180ff1977ac */ /* 0x000f220008000800 */
[----:B------:R-:W4:Y:S01]  /*1640*/  LDCU UR4, c[0x0][0xb20] ;  /* 0x00016400ff0477ac */ /* 0x000f220008000800 */
[----:B------:R-:W4:Y:S01]  /*1650*/  LDCU.64 UR8, c[0x0][0xb28] ;  /* 0x00016500ff0877ac */ /* 0x000f220008000a00 */
[----:B-1----:R-:W-:Y:S02]  /*1660*/  UISETP.NE.AND UP0, UPT, UR14, 0x1, UPT ;  /* 0x000000010e00788c */ /* 0x002fe4000bf05270 */
[----:B---3--:R-:W-:Y:S02]  /*1670*/  UIMAD.WIDE.U32 UR10, UR5, UR15, URZ ;  /* 0x0000000f050a72a5 */ /* 0x008fe4000f8e00ff */
[----:B--2---:R-:W-:-:S02]  /*1680*/  UIMAD.WIDE.U32 UR18, UR6, UR12, URZ ;  /* 0x0000000c061272a5 */ /* 0x004fc4000f8e00ff */
[----:B----4-:R-:W-:Y:S02]  /*1690*/  UISETP.NE.AND UP1, UPT, UR25, 0x1, UPT ;  /* 0x000000011900788c */ /* 0x010fe4000bf25270 */
[----:B------:R-:W-:Y:S01]  /*16a0*/  UISETP.NE.AND UP2, UPT, UR23, 0x1, UPT ;  /* 0x000000011700788c */ /* 0x000fe2000bf45270 */
[----:B------:R-:W-:Y:S02]  /*16b0*/  UMOV UR10, UR11 ;  /* 0x0000000b000a7c82 */ /* 0x000fe40008000000 */
[----:B------:R-:W-:Y:S01]  /*16c0*/  UMOV UR18, UR19 ;  /* 0x0000001300127c82 */ /* 0x000fe20008000000 */
[----:B------:R-:W-:Y:S02]  /*16d0*/  @UP0 USHF.R.U32.HI UR5, URZ, UR4, UR10 ;  /* 0x00000004ff050299 */ /* 0x000fe4000801160a */
[----:B------:R-:W-:Y:S02]  /*16e0*/  UIMAD.WIDE.U32 UR20, UR45, UR15, URZ ;  /* 0x0000000f2d1472a5 */ /* 0x000fe4000f8e00ff */
[----:B------:R-:W-:-:S02]  /*16f0*/  UIMAD.WIDE.U32 UR10, UR5, UR8, URZ ;  /* 0x00000008050a72a5 */ /* 0x000fc4000f8e00ff */
[----:B------:R-:W-:Y:S02]  /*1700*/  @UP1 USHF.R.U32.HI UR6, URZ, UR13, UR18 ;  /* 0x0000000dff061299 */ /* 0x000fe40008011612 */
[----:B------:R-:W-:Y:S02]  /*1710*/  UIMAD.WIDE.U32 UR16, UR46, UR12, URZ ;  /* 0x0000000c2e1072a5 */ /* 0x000fe4000f8e00ff */
[----:B------:R-:W-:Y:S01]  /*1720*/  UIMAD.WIDE.U32 UR18, UR6, UR8, URZ ;  /* 0x00000008061272a5 */ /* 0x000fe2000f8e00ff */
[----:B------:R-:W-:Y:S01]  /*1730*/  UMOV UR20, UR21 ;  /* 0x0000001500147c82 */ /* 0x000fe20008000000 */
[----:B------:R-:W-:Y:S01]  /*1740*/  UMOV UR10, UR11 ;  /* 0x0000000b000a7c82 */ /* 0x000fe20008000000 */
[----:B------:R-:W-:Y:S02]  /*1750*/  USHF.R.U32.HI UR20, URZ, UR4, UR20 ;  /* 0x00000004ff147299 */ /* 0x000fe40008011614 */
[----:B------:R-:W-:Y:S02]  /*1760*/  @UP2 USHF.R.U32.HI UR5, URZ, UR9, UR10 ;  /* 0x00000009ff052299 */ /* 0x000fe4000801160a */
[----:B------:R-:W-:Y:S01]  /*1770*/  UMOV UR7, UR19 ;  /* 0x0000001300077c82 */ /* 0x000fe20008000000 */
[----:B------:R-:W-:Y:S01]  /*1780*/  UMOV UR16, UR17 ;  /* 0x0000001100107c82 */ /* 0x000fe20008000000 */
[----:B------:R-:W-:-:S02]  /*1790*/  @UP2 USHF.R.U32.HI UR6, URZ, UR9, UR7 ;  /* 0x00000009ff062299 */ /* 0x000fc40008011607 */
[----:B------:R-:W-:Y:S02]  /*17a0*/  USHF.R.U32.HI UR13, URZ, UR13, UR16 ;  /* 0x0000000dff0d7299 */ /* 0x000fe40008011610 */
[----:B------:R-:W-:Y:S02]  /*17b0*/  USEL UR4, UR45, UR20, !UP0 ;  /* 0x000000142d047287 */ /* 0x000fe4000c000000 */
[----:B------:R-:W-:Y:S02]  /*17c0*/  UIMAD UR7, UR5, UR23, URZ ;  /* 0x00000017050772a4 */ /* 0x000fe4000f8e02ff */
[----:B------:R-:W-:Y:S02]  /*17d0*/  USEL UR5, UR46, UR13, !UP1 ;  /* 0x0000000d2e057287 */ /* 0x000fe4000c800000 */
[----:B------:R-:W-:Y:S02]  /*17e0*/  UIMAD UR12, UR6, UR23, URZ ;  /* 0x00000017060c72a4 */ /* 0x000fe4000f8e02ff */
[----:B------:R-:W-:-:S02]  /*17f0*/  UISETP.GE.AND UP0, UPT, UR4, UR7, UPT ;  /* 0x000000070400728c */ /* 0x000fc4000bf06270 */
[----:B------:R-:W-:Y:S02]  /*1800*/  UIMAD.WIDE.U32 UR10, UR4, UR8, URZ ;  /* 0x00000008040a72a5 */ /* 0x000fe4000f8e00ff */
[----:B------:R-:W-:Y:S02]  /*1810*/  UISETP.GE.OR UP0, UPT, UR5, UR12, UP0 ;  /* 0x0000000c0500728c */ /* 0x000fe40008706670 */
[----:B------:R-:W-:Y:S02]  /*1820*/  UIMAD.WIDE.U32 UR12, UR5, UR8, URZ ;  /* 0x00000008050c72a5 */ /* 0x000fe4000f8e00ff */
[----:B------:R-:W-:Y:S01]  /*1830*/  UIADD3 UR10, UPT, UPT, -UR4, URZ, URZ ;  /* 0x000000ff040a7290 */ /* 0x000fe2000fffe1ff */
[----:B------:R-:W-:Y:S01]  /*1840*/  UMOV UR8, UR11 ;  /* 0x0000000b00087c82 */ /* 0x000fe20008000000 */
[----:B------:R-:W-:Y:S02]  /*1850*/  UIADD3 UR11, UPT, UPT, -UR5, URZ, URZ ;  /* 0x000000ff050b7290 */ /* 0x000fe4000fffe1ff */
[----:B------:R-:W-:-:S03]  /*1860*/  USHF.R.U32.HI UR8, URZ, UR9, UR8 ;  /* 0x00000009ff087299 */ /* 0x000fc60008011608 */
[----:B------:R-:W-:Y:S01]  /*1870*/  @!UP0 UMOV UR7, UR13 ;  /* 0x0000000d00078c82 */ /* 0x000fe20008000000 */
[----:B------:R-:W-:Y:S02]  /*1880*/  UIMAD UR45, UR14, UR10, UR45 ;  /* 0x0000000a0e2d72a4 */ /* 0x000fe4000f8e022d */
[----:B------:R-:W-:Y:S02]  /*1890*/  USEL UR8, UR4, UR8, !UP2 ;  /* 0x0000000804087287 */ /* 0x000fe4000d000000 */
[----:B------:R-:W-:Y:S02]  /*18a0*/  @!UP0 USHF.R.U32.HI UR7, URZ, UR9, UR7 ;  /* 0x00000009ff078299 */ /* 0x000fe40008011607 */
[----:B------:R-:W-:Y:S02]  /*18b0*/  UIADD3 UR9, UPT, UPT, -UR8, URZ, URZ ;  /* 0x000000ff08097290 */ /* 0x000fe4000fffe1ff */
[----:B------:R-:W-:Y:S02]  /*18c0*/  @!UP0 USEL UR7, UR5, UR7, !UP2 ;  /* 0x0000000705078287 */ /* 0x000fe4000d000000 */
[----:B------:R-:W-:-:S02]  /*18d0*/  UIMAD UR9, UR23, UR9, UR4 ;  /* 0x00000009170972a4 */ /* 0x000fc4000f8e0204 */
[----:B------:R-:W-:Y:S02]  /*18e0*/  @!UP0 UIADD3 UR8, UPT, UPT, UR8, -UR7, URZ ;  /* 0x8000000708088290 */ /* 0x000fe4000fffe0ff */
[----:B------:R-:W-:Y:S02]  /*18f0*/  @!UP0 UIMAD UR6, UR9, UR6, UR7 ;  /* 0x00000006090682a4 */ /* 0x000fe4000f8e0207 */
[----:B------:R-:W-:Y:S02]  /*1900*/  @!UP0 UIMAD UR4, UR8, UR23, UR5 ;  /* 0x00000017080482a4 */ /* 0x000fe4000f8e0205 */
[----:B------:R-:W-:Y:S02]  /*1910*/  UIMAD UR46, UR25, UR11, UR46 ;  /* 0x0000000b192e72a4 */ /* 0x000fe4000f8e022e */
[----:B------:R-:W-:Y:S01]  /*1920*/  UIMAD UR45, UR4, UR14, UR45 ;  /* 0x0000000e042d72a4 */ /* 0x000fe2000f8e022d */
[----:B------:R-:W-:Y:S02]  /*1930*/  @!UP0 UMOV UR5, UR6 ;  /* 0x0000000600058c82 */ /* 0x000fe40008000000 */
[----:B------:R-:W-:-:S12]  /*1940*/  UIMAD UR46, UR5, UR25, UR46 ;  /* 0x00000019052e72a4 */ /* 0x000fd8000f8e022e */
.L_x_19:
[----:B------:R-:W-:Y:S02]  /*1950*/  UISETP.NE.AND UP1, UPT, UR26, 0x1, UPT ;  /* 0x000000011a00788c */ /* 0x000fe4000bf25270 */
[----:B------:R-:W-:Y:S02]  /*1960*/  UISETP.NE.AND UP0, UPT, UR22, 0x2, UPT ;  /* 0x000000021600788c */ /* 0x000fe4000bf05270 */
[----:B------:R-:W-:-:S05]  /*1970*/  ULOP3.LUT UR24, UR24, 0xe00, URZ, 0xc0, !UPT ;  /* 0x00000e0018187892 */ /* 0x000fca000f8ec0ff */
[----:B------:R-:W-:Y:S07]  /*1980*/  BRA.U UP1, `(.L_x_20) ;  /* 0x0000000101447547 */ /* 0x000fee000b800000 */
[----:B------:R-:W1:Y:S01]  /*1990*/  LDCU.128 UR8, c[0x0][0xb10] ;  /* 0x00016200ff0877ac */ /* 0x000e620008000c00 */
[----:B------:R-:W2:Y:S01]  /*19a0*/  LDCU UR12, c[0x0][0xb0c] ;  /* 0x00016180ff0c77ac */ /* 0x000ea20008000800 */
[----:B------:R-:W3:Y:S01]  /*19b0*/  LDCU UR13, c[0x0][0xb20] ;  /* 0x00016400ff0d77ac */ /* 0x000ee20008000800 */
[----:B-1----:R-:W-:Y:S02]  /*19c0*/  UIMAD.WIDE.U32 UR6, UR46, UR8, URZ ;  /* 0x000000082e0672a5 */ /* 0x002fe4000f8e00ff */
[----:B------:R-:W-:Y:S02]  /*19d0*/  UIMAD.WIDE.U32 UR4, UR45, UR11, URZ ;  /* 0x0000000b2d0472a5 */ /* 0x000fe4000f8e00ff */
[----:B--2---:R-:W-:Y:S02]  /*19e0*/  UISETP.NE.AND UP2, UPT, UR12, 0x1, UPT ;  /* 0x000000010c00788c */ /* 0x004fe4000bf45270 */
[----:B------:R-:W-:Y:S01]  /*19f0*/  UISETP.NE.AND UP1, UPT, UR10, 0x1, UPT ;  /* 0x000000010a00788c */ /* 0x000fe2000bf25270 */
[----:B------:R-:W-:-:S02]  /*1a00*/  UMOV UR6, UR7 ;  /* 0x0000000700067c82 */ /* 0x000fc40008000000 */
[----:B------:R-:W-:Y:S01]  /*1a10*/  UMOV UR4, UR5 ;  /* 0x0000000500047c82 */ /* 0x000fe20008000000 */
[----:B------:R-:W-:Y:S02]  /*1a20*/  USHF.R.U32.HI UR6, URZ, UR9, UR6 ;  /* 0x00000009ff067299 */ /* 0x000fe40008011606 */
[----:B---3--:R-:W-:Y:S02]  /*1a30*/  USHF.R.U32.HI UR4, URZ, UR13, UR4 ;  /* 0x0000000dff047299 */ /* 0x008fe40008011604 */
[----:B------:R-:W-:Y:S02]  /*1a40*/  USEL UR5, UR46, UR6, !UP2 ;  /* 0x000000062e057287 */ /* 0x000fe4000d000000 */
[----:B------:R-:W-:-:S04]  /*1a50*/  USEL UR4, UR45, UR4, !UP1 ;  /* 0x000000042d047287 */ /* 0x000fc8000c800000 */
[----:B------:R-:W-:Y:S02]  /*1a60*/  UIADD3 UR6, UPT, UPT, UR5, -UR4, URZ ;  /* 0x8000000405067290 */ /* 0x000fe4000fffe0ff */
[----:B------:R-:W-:Y:S02]  /*1a70*/  UIADD3 UR4, UPT, UPT, -UR5, UR4, URZ ;  /* 0x0000000405047290 */ /* 0x000fe4000fffe1ff */
[----:B------:R-:W-:Y:S02]  /*1a80*/  UIMAD UR45, UR6, UR10, UR45 ;  /* 0x0000000a062d72a4 */ /* 0x000fe4000f8e022d */
[----:B------:R-:W-:-:S12]  /*1a90*/  UIMAD UR46, UR4, UR12, UR46 ;  /* 0x0000000c042e72a4 */ /* 0x000fd8000f8e022e */
.L_x_20:
[----:B------:R-:W-:Y:S05]  /*1aa0*/  BRA.U !UP5, `(.L_x_21) ;  /* 0x000000010d0c7547 */ /* 0x000fea000b800000 */
[----:B------:R-:W-:Y:S01]  /*1ab0*/  UCGABAR_WAIT ;  /* 0x0000000000007dc7 */ /* 0x000fe20008000000 */
[----:B------:R-:W-:Y:S01]  /*1ac0*/  CCTL.IVALL ;  /* 0x00000000ff00798f */ /* 0x000fe20002000000 */
[----:B------:R-:W-:Y:S05]  /*1ad0*/  BRA `(.L_x_22) ;  /* 0x0000000000047947 */ /* 0x000fea0003800000 */
.L_x_21:
[----:B------:R-:W-:Y:S06]  /*1ae0*/  BAR.SYNC.DEFER_BLOCKING 0x0 ;  /* 0x0000000000007b1d */ /* 0x000fec0000010000 */
.L_x_22:
[----:B------:R-:W-:Y:S05]  /*1af0*/  BRA.U UP0, `(.L_x_23) ;  /* 0x0000002100f47547 */ /* 0x000fea000b800000 */
[----:B------:R-:W1:Y:S01]  /*1b00*/  LDCU UR6, c[0x0][0x38c] ;  /* 0x00007180ff0677ac */ /* 0x000e620008000800 */
[----:B------:R-:W-:Y:S01]  /*1b10*/  PLOP3.LUT P1, PT, PT, PT, UP3, 0x80, 0x8 ;  /* 0x000000000008781c */ /* 0x000fe20003f2f038 */
[----:B------:R-:W-:Y:S01]  /*1b20*/  IMAD.MOV.U32 R12, RZ, RZ, 0x1 ;  /* 0x00000001ff0c7424 */ /* 0x000fe200078e00ff */
[----:B------:R-:W-:Y:S01]  /*1b30*/  ISETP.EQ.OR P2, PT, R0, RZ, P3 ;  /* 0x000000ff0000720c */ /* 0x000fe20001f42670 */
[----:B------:R-:W-:Y:S01]  /*1b40*/  UISETP.NE.AND UP1, UPT, UR22, URZ, UPT ;  /* 0x000000ff1600728c */ /* 0x000fe2000bf25270 */
[----:B------:R-:W-:Y:S02]  /*1b50*/  PLOP3.LUT P1, PT, P1, PT, PT, 0x8, 0x80 ;  /* 0x000000000080781c */ /* 0x000fe40000f2e170 */
[----:B------:R-:W-:Y:S01]  /*1b60*/  CS2R R10, SRZ ;  /* 0x00000000000a7805 */ /* 0x000fe2000001ff00 */
[----:B------:R-:W-:Y:S01]  /*1b70*/  IMAD.MOV.U32 R9, RZ, RZ, RZ ;  /* 0x000000ffff097224 */ /* 0x000fe200078e00ff */
[----:B------:R-:W2:Y:S01]  /*1b80*/  LDCU UR39, c[0x0][0x370] ;  /* 0x00006e00ff2777ac */ /* 0x000ea20008000800 */
[----:B------:R-:W-:Y:S01]  /*1b90*/  IMAD.MOV.U32 R8, RZ, RZ, 0x1 ;  /* 0x00000001ff087424 */ /* 0x000fe200078e00ff */
[----:B------:R-:W3:Y:S01]  /*1ba0*/  LDCU.64 UR28, c[0x0][0x348] ;  /* 0x00006900ff1c77ac */ /* 0x000ee20008000a00 */
[----:B------:R-:W-:-:S02]  /*1bb0*/  USHF.R.U32.HI UR44, URZ, 0x5, UR24 ;  /* 0x00000005ff2c7899 */ /* 0x000fc40008011618 */
[----:B-1----:R-:W-:Y:S02]  /*1bc0*/  UIADD3 UR5, UPT, UPT, UR6, 0x1f, URZ ;  /* 0x0000001f06057890 */ /* 0x002fe4000fffe0ff */
[----:B------:R-:W-:Y:S02]  /*1bd0*/  UIADD3 UR47, UPT, UPT, UR6, 0x3e, URZ ;  /* 0x0000003e062f7890 */ /* 0x000fe4000fffe0ff */
[----:B------:R-:W-:Y:S01]  /*1be0*/  USHF.R.S32.HI UR4, URZ, 0x1f, UR5 ;  /* 0x0000001fff047899 */ /* 0x000fe20008011405 */
[----:B------:R-:W1:Y:S03]  /*1bf0*/  LDCU UR38, c[0x0][0x374] ;  /* 0x00006e80ff2677ac */ /* 0x000e660008000800 */
[----:B------:R-:W-:Y:S02]  /*1c00*/  ULEA.HI UR4, UR4, UR5, URZ, 0x5 ;  /* 0x0000000504047291 */ /* 0x000fe4000f8f28ff */
[----:B------:R-:W-:-:S02]  /*1c10*/  USEL UR25, UR34, 0x2, UP1 ;  /* 0x0000000222197887 */ /* 0x000fc40008800000 */
[----:B------:R-:W-:Y:S02]  /*1c20*/  USHF.R.S32.HI UR42, URZ, 0x5, UR4 ;  /* 0x00000005ff2a7899 */ /* 0x000fe40008011404 */
[----:B------:R-:W-:Y:S02]  /*1c30*/  UIADD3 UR4, UPT, UPT, UR6, -0x1, URZ ;  /* 0xffffffff06047890 */ /* 0x000fe4000fffe0ff */
[----:B------:R-:W-:Y:S02]  /*1c40*/  UISETP.LT.U32.AND UP0, UPT, UR42, 0x22, UPT ;  /* 0x000000222a00788c */ /* 0x000fe4000bf01070 */
[----:B------:R-:W-:Y:S02]  /*1c50*/  UISETP.GE.U32.AND UP2, UPT, UR4, -0x3f, UPT ;  /* 0xffffffc10400788c */ /* 0x000fe4000bf46070 */
[----:B------:R-:W-:Y:S01]  /*1c60*/  USEL UR41, UR42, 0x22, UP0 ;  /* 0x000000222a297887 */ /* 0x000fe20008000000 */
[----:B------:R-:W-:-:S03]  /*1c70*/  UMOV UR5, URZ ;  /* 0x000000ff00057c82 */ /* 0x000fc60008000000 */
[----:B------:R-:W-:Y:S02]  /*1c80*/  UIADD3 UR21, UPT, UPT, UR41, -0x1, URZ ;  /* 0xffffffff29157890 */ /* 0x000fe4000fffe0ff */
[----:B------:R-:W-:-:S03]  /*1c90*/  UIADD3 UR43, UPT, UPT, UR42, -UR41, URZ ;  /* 0x800000292a2b7290 */ /* 0x000fc6000fffe0ff */
[----:B------:R-:W-:-:S04]  /*1ca0*/  @UP2 UIADD3 UR21, UPT, UPT, UR41, URZ, URZ ;  /* 0x000000ff29152290 */ /* 0x000fc8000fffe0ff */
[----:B-123--:R-:W-:-:S12]  /*1cb0*/  UIADD3 UR21, UPT, UPT, UR21, 0x1, URZ ;  /* 0x0000000115157890 */ /* 0x00efd8000fffe0ff */
.L_x_43:
[----:B------:R-:W-:Y:S01]  /*1cc0*/  UISETP.NE.AND UP0, UPT, UR48, URZ, UPT ;  /* 0x000000ff3000728c */ /* 0x000fe2000bf05270 */
[----:B------:R-:W1:Y:S08]  /*1cd0*/  S2UR UR48, SR_CgaCtaId ;  /* 0x00000000003079c3 */ /* 0x000e700000008800 */
[----:B------:R-:W-:Y:S05]  /*1ce0*/  BRA.U UP0, `(.L_x_24) ;  /* 0x0000000100347547 */ /* 0x000fea000b800000 */
[----:B------:R-:W2:Y:S01]  /*1cf0*/  S2R R0, SR_CgaCtaId ;  /* 0x0000000000007919 */ /* 0x000ea20000008800 */
[----:B------:R-:W-:-:S04]  /*1d00*/  MOV R2, 0x400 ;  /* 0x0000040000027802 */ /* 0x000fc80000000f00 */
[----:B--2---:R-:W-:Y:S02]  /*1d10*/  LEA R0, R0, R2, 0x18 ;  /* 0x0000000200007211 */ /* 0x004fe400078ec0ff */
[----:B------:R-:W-:-:S03]  /*1d20*/  SHF.L.U32 R2, R8, 0x1f, RZ ;  /* 0x0000001f08027819 */ /* 0x000fc600000006ff */
[----:B------:R-:W-:-:S04]  /*1d30*/  IMAD R0, R9, 0x8, R0 ;  /* 0x0000000809007824 */ /* 0x000fc800078e0200 */
[----:B------:R-:W2:Y:S02]  /*1d40*/  SYNCS.PHASECHK.TRANS64.TRYWAIT P0, [R0+URZ+0x2b0], R2 ;  /* 0x0002b002000075a7 */ /* 0x000ea400080011ff */
[----:B--2---:R-:W-:Y:S05]  /*1d50*/  @!P0 BRA `(.L_x_25) ;  /* 0x0000006800088947 */ /* 0x004fea0003800000 */
.L_x_133:
[----:B------:R-:W-:Y:S01]  /*1d60*/  VIADD R9, R9, 0x1 ;  /* 0x0000000109097836 */ /* 0x000fe20000000000 */
[----:B------:R2:W-:Y:S04]  /*1d70*/  SYNCS.ARRIVE.TRANS64.A1T0 RZ, [R0+URZ+0x2a0], RZ ;  /* 0x0002a0ff00ff79a7 */ /* 0x0005e800081000ff */
[----:B------:R-:W-:-:S04]  /*1d80*/  ISETP.NE.AND P0, PT, R9, 0x2, PT ;  /* 0x000000020900780c */ /* 0x000fc80003f05270 */
[----:B------:R-:W-:Y:S02]  /*1d90*/  SEL R9, R9, RZ, P0 ;  /* 0x000000ff09097207 */ /* 0x000fe40000000000 */
[----:B--2---:R-:W-:-:S04]  /*1da0*/  SEL R0, RZ, 0x1, P0 ;  /* 0x00000001ff007807 */ /* 0x004fc80000000000 */
[----:B------:R-:W-:-:S07]  /*1db0*/  LOP3.LUT R8, R8, R0, RZ, 0x3c, !PT ;  /* 0x0000000008087212 */ /* 0x000fce00078e3cff */
.L_x_24:
[----:B------:R-:W-:Y:S01]  /*1dc0*/  UMOV UR6, 0x400 ;  /* 0x0000040000067882 */ /* 0x000fe20000000000 */
[----:B------:R-:W-:Y:S01]  /*1dd0*/  SHF.L.U32 R0, R12, 0x1f, RZ ;  /* 0x0000001f0c007819 */ /* 0x000fe200000006ff */
[----:B-1----:R-:W-:Y:S02]  /*1de0*/  ULEA UR6, UR48, UR6, 0x18 ;  /* 0x0000000630067291 */ /* 0x002fe4000f8ec0ff */
[----:B------:R-:W-:Y:S02]  /*1df0*/  UISETP.GE.U32.AND UP0, UPT, UR47, 0x3f, UPT ;  /* 0x0000003f2f00788c */ /* 0x000fe4000bf06070 */
[----:B------:R-:W-:Y:S02]  /*1e00*/  ULEA UR4, UR5, UR6, 0x3 ;  /* 0x0000000605047291 */ /* 0x000fe4000f8e18ff */
[----:B------:R-:W-:Y:S02]  /*1e10*/  USHF.L.U32 UR11, UR45, 0x6, URZ ;  /* 0x000000062d0b7899 */ /* 0x000fe400080006ff */
[----:B------:R-:W-:Y:S01]  /*1e20*/  ULEA UR35, UR46, UR44, 0x7 ;  /* 0x0000002c2e237291 */ /* 0x000fe2000f8e38ff */
[----:B------:R-:W-:-:S04]  /*1e30*/  UMOV UR13, URZ ;  /* 0x000000ff000d7c82 */ /* 0x000fc80008000000 */
[----:B------:R1:W2:Y:S01]  /*1e40*/  SYNCS.PHASECHK.TRANS64.TRYWAIT P0, [UR4+0x110], R0 ;  /* 0x00011000ff0075a7 */ /* 0x0002a20008001104 */
[----:B------:R-:W-:Y:S06]  /*1e50*/  BRA.U !UP0, `(.L_x_26) ;  /* 0x0000000108bc7547 */ /* 0x000fec000b800000 */
[----:B------:R-:W-:Y:S01]  /*1e60*/  UMOV UR7, URZ ;  /* 0x000000ff00077c82 */ /* 0x000fe20008000000 */
[----:B------:R-:W-:-:S05]  /*1e70*/  UMOV UR4, UR5 ;  /* 0x0000000500047c82 */ /* 0x000fca0008000000 */
.L_x_32:
[----:B------:R-:W-:Y:S01]  /*1e80*/  ULEA UR33, UR4, UR6, 0x3 ;  /* 0x0000000604217291 */ /* 0x000fe2000f8e18ff */
[----:B--2---:R-:W-:Y:S01]  /*1e90*/  @!P3 MOV R2, 0x1800 ;  /* 0x000018000002b802 */ /* 0x004fe20000000f00 */
[----:B--2-4-:R-:W-:Y:S10]  /*1ea0*/  @P0 BRA `(.L_x_27) ;  /* 0x00000000000c0947 */ /* 0x014ff40003800000 */
[----:B------:R-:W-:-:S04]  /*1eb0*/  SHF.L.U32 R3, R12, 0x1f, RZ ;  /* 0x0000001f0c037819 */ /* 0x000fc800000006ff */
[----:B------:R-:W2:Y:S02]  /*1ec0*/  SYNCS.PHASECHK.TRANS64.TRYWAIT P0, [UR33+0x110], R3 ;  /* 0x00011003ff0075a7 */ /* 0x000ea40008001121 */
[----:B--2---:R-:W-:Y:S05]  /*1ed0*/  @!P0 BRA `(.L_x_28) ;  /* 0x0000006400bc8947 */ /* 0x004fea0003800000 */
.L_x_27:
[----:B------:R2:W-:Y:S01]  /*1ee0*/  @!P3 SYNCS.ARRIVE.TRANS64 RZ, [UR33], R2 ;  /* 0x00000002ffffb9a7 */ /* 0x0005e20008000021 */
[----:B------:R-:W-:-:S04]  /*1ef0*/  ULOP3.LUT UR5, UR25, 0x2, URZ, 0xfc, !UPT ;  /* 0x0000000219057892 */ /* 0x000fc8000f8efcff */
[----:B------:R-:W-:-:S09]  /*1f00*/  UISETP.NE.AND UP0, UPT, UR5, 0x2, UPT ;  /* 0x000000020500788c */ /* 0x000fd2000bf05270 */
[----:B------:R-:W-:Y:S05]  /*1f10*/  BRA.U UP0, `(.L_x_29) ;  /* 0x0000000100047547 */ /* 0x000fea000b800000 */
[----:B------:R-:W-:Y:S05]  /*1f20*/  BPT.TRAP 0x1 ;  /* 0x000000040000795c */ /* 0x000fea0000300000 */
.L_x_29:
[----:B------:R-:W-:Y:S04]  /*1f30*/  BSSY.RECONVERGENT B0, `(.L_x_30) ;  /* 0x0000003000007945 */ /* 0x000fe80003800200 */
[----:B------:R-:W-:Y:S05]  /*1f40*/  @P2 BRA `(.L_x_31) ;  /* 0x0000000000042947 */ /* 0x000fea0003800000 */
[----:B------:R-:W-:Y:S05]  /*1f50*/  BPT.TRAP 0x1 ;  /* 0x000000040000795c */ /* 0x000fea0000300000 */
.L_x_31:
[----:B------:R-:W-:Y:S05]  /*1f60*/  BSYNC.RECONVERGENT B0 ;  /* 0x0000000000007941 */ /* 0x000fea0003800200 */
.L_x_30:
[----:B------:R-:W-:Y:S02]  /*1f70*/  UIADD3 UR5, UPT, UPT, UR4, 0x1, URZ ;  /* 0x0000000104057890 */ /* 0x000fe4000fffe0ff */
[----:B------:R-:W-:Y:S02]  /*1f80*/  ULEA UR32, UR4, UR24, 0xc ;  /* 0x0000001804207291 */ /* 0x000fe4000f8e60ff */
[----:B------:R-:W-:Y:S02]  /*1f90*/  UISETP.NE.AND UP0, UPT, UR5, 0x22, UPT ;  /* 0x000000220500788c */ /* 0x000fe4000bf05270 */
[----:B------:R-:W-:Y:S02]  /*1fa0*/  UIADD3 UR16, UP1, UPT, UR28, 0x80, URZ ;  /* 0x000000801c107890 */ /* 0x000fe4000ff3e0ff */
[----:B------:R-:W-:Y:S02]  /*1fb0*/  USEL UR9, URZ, 0x1, UP0 ;  /* 0x00000001ff097887 */ /* 0x000fe40008000000 */
[----:B------:R-:W-:-:S02]  /*1fc0*/  USEL UR5, UR5, URZ, UP0 ;  /* 0x000000ff05057287 */ /* 0x000fc40008000000 */
[----:B------:R-:W-:Y:S02]  /*1fd0*/  UIADD3 UR14, UP0, UPT, UR28, 0x180, URZ ;  /* 0x000001801c0e7890 */ /* 0x000fe4000ff1e0ff */
[----:B------:R-:W-:Y:S01]  /*1fe0*/  ULEA UR8, UR5, UR6, 0x3 ;  /* 0x0000000605087291 */ /* 0x000fe2000f8e18ff */
[----:B------:R-:W-:Y:S01]  /*1ff0*/  LOP3.LUT R12, R12, UR9, RZ, 0x3c, !PT ;  /* 0x000000090c0c7c12 */ /* 0x000fe2000f8e3cff */
[----:B------:R-:W-:Y:S02]  /*2000*/  USHF.L.U32 UR34, UR7, 0x5, URZ ;  /* 0x0000000507227899 */ /* 0x000fe400080006ff */
[----:B------:R-:W-:Y:S01]  /*2010*/  UIADD3.X UR17, UPT, UPT, URZ, UR29, URZ, UP1, !UPT ;  /* 0x0000001dff117290 */ /* 0x000fe20008ffe4ff */
[----:B-1----:R-:W-:Y:S01]  /*2020*/  SHF.L.U32 R0, R12, 0x1f, RZ ;  /* 0x0000001f0c007819 */ /* 0x002fe200000006ff */
[----:B------:R-:W-:Y:S02]  /*2030*/  UIADD3 UR32, UPT, UPT, UR6, 0x4600, UR32 ;  /* 0x0000460006207890 */ /* 0x000fe4000fffe020 */
[----:B------:R-:W-:Y:S01]  /*2040*/  UIADD3.X UR15, UPT, UPT, URZ, UR29, URZ, UP0, !UPT ;  /* 0x0000001dff0f7290 */ /* 0x000fe200087fe4ff */
[----:B------:R3:W4:Y:S01]  /*2050*/  SYNCS.PHASECHK.TRANS64.TRYWAIT P0, [UR8+0x110], R0 ;  /* 0x00011000ff0075a7 */ /* 0x0007220008001108 */
[----:B------:R-:W-:Y:S01]  /*2060*/  ULEA UR8, UR4, UR6, 0xb ;  /* 0x0000000604087291 */ /* 0x000fe2000f8e58ff */
[----:B------:R-:W-:Y:S01]  /*2070*/  UMOV UR13, 0xff0000 ;  /* 0x00ff0000000d7882 */ /* 0x000fe20000000000 */
[----:B------:R-:W-:-:S02]  /*2080*/  UMOV UR18, 0x0 ;  /* 0x0000000000127882 */ /* 0x000fc40000000000 */
[----:B------:R-:W-:Y:S01]  /*2090*/  UIADD3 UR8, UPT, UPT, UR8, 0x26600, URZ ;  /* 0x0002660008087890 */ /* 0x000fe2000fffe0ff */
[----:B------:R-:W-:Y:S01]  /*20a0*/  UMOV UR19, 0x10000000 ;  /* 0x1000000000137882 */ /* 0x000fe20000000000 */
[----:B------:R-:W-:Y:S01]  /*20b0*/  UMOV UR12, UR36 ;  /* 0x00000024000c7c82 */ /* 0x000fe20008000000 */
[----:B------:R-:W-:Y:S01]  /*20c0*/  UMOV UR9, UR33 ;  /* 0x0000002100097c82 */ /* 0x000fe20008000000 */
[----:B------:R-:W-:Y:S01]  /*20d0*/  UMOV UR10, UR34 ;  /* 0x00000022000a7c82 */ /* 0x000fe20008000000 */
[----:B------:R1:W-:Y:S01]  /*20e0*/  UTMALDG.3D.MULTICAST [UR32], [UR16], UR13, desc[UR18] ;  /* 0x00001220100073b4 */ /* 0x0003e2000801180d */
[----:B------:R-:W-:Y:S01]  /*20f0*/  UIADD3 UR7, UPT, UPT, UR7, 0x1, URZ ;  /* 0x0000000107077890 */ /* 0x000fe2000fffe0ff */
[----:B------:R-:W-:-:S03]  /*2100*/  UMOV UR4, UR5 ;  /* 0x0000000500047c82 */ /* 0x000fc60008000000 */
[----:B------:R-:W-:Y:S01]  /*2110*/  UISETP.NE.AND UP0, UPT, UR7, UR21, UPT ;  /* 0x000000150700728c */ /* 0x000fe2000bf05270 */
[----:B------:R3:W-:Y:S01]  /*2120*/  UTMALDG.3D [UR8], [UR14], desc[UR18] ;  /* 0x000012080e0075b4 */ /* 0x0007e20008011000 */
[----:B-1----:R-:W-:-:S07]  /*2130*/  UMOV UR13, UR21 ;  /* 0x00000015000d7c82 */ /* 0x002fce0008000000 */
[----:B---3--:R-:W-:Y:S05]  /*2140*/  BRA.U UP0, `(.L_x_32) ;  /* 0xfffffffd004c7547 */ /* 0x008fea000b83ffff */
.L_x_26:
[----:B------:R-:W-:Y:S01]  /*2150*/  ULEA UR4, UR5, UR6, 0x3 ;  /* 0x0000000605047291 */ /* 0x000fe2000f8e18ff */
[----:B-1----:R-:W-:Y:S01]  /*2160*/  SHF.L.U32 R0, R12, 0x1f, RZ ;  /* 0x0000001f0c007819 */ /* 0x002fe200000006ff */
[----:B------:R-:W-:Y:S01]  /*2170*/  @!P1 SYNCS.ARRIVE.TRANS64.A1T0 RZ, [UR6+0x238], RZ ;  /* 0x000238ffffff99a7 */ /* 0x000fe20008100006 */
[----:B------:R-:W-:-:S06]  /*2180*/  UISETP.GT.AND UP0, UPT, UR42, UR41, UPT ;  /* 0x000000292a00728c */ /* 0x000fcc000bf04270 */
[----:B--2-4-:R1:W2:Y:S03]  /*2190*/  SYNCS.PHASECHK.TRANS64.TRYWAIT P0, [UR4+0x110], R0 ;  /* 0x00011000ff0075a7 */ /* 0x0142a60008001104 */
[----:B------:R-:W-:Y:S05]  /*21a0*/  BRA.U !UP0, `(.L_x_33) ;  /* 0x0000000108c07547 */ /* 0x000fea000b800000 */
[----:B------:R-:W-:Y:S01]  /*21b0*/  UIADD3 UR26, UPT, UPT, UR43, UR13, URZ ;  /* 0x0000000d2b1a7290 */ /* 0x000fe2000fffe0ff */
[----:B------:R-:W-:-:S11]  /*21c0*/  UMOV UR4, UR5 ;  /* 0x0000000500047c82 */ /* 0x000fd60008000000 */
.L_x_39:
[----:B------:R-:W-:Y:S01]  /*21d0*/  ULEA UR17, UR4, UR6, 0x3 ;  /* 0x0000000604117291 */ /* 0x000fe2000f8e18ff */
[----:B--2---:R-:W-:Y:S01]  /*21e0*/  @!P3 MOV R2, 0x1800 ;  /* 0x000018000002b802 */ /* 0x004fe20000000f00 */
[----:B--2-4-:R-:W-:Y:S10]  /*21f0*/  @P0 BRA `(.L_x_34) ;  /* 0x00000000000c0947 */ /* 0x014ff40003800000 */
[----:B------:R-:W-:-:S04]  /*2200*/  SHF.L.U32 R3, R12, 0x1f, RZ ;  /* 0x0000001f0c037819 */ /* 0x000fc800000006ff */
[----:B------:R-:W2:Y:S02]  /*2210*/  SYNCS.PHASECHK.TRANS64.TRYWAIT P0, [UR17+0x110], R3 ;  /* 0x00011003ff0075a7 */ /* 0x000ea40008001111 */
[----:B--2---:R-:W-:Y:S05]  /*2220*/  @!P0 BRA `(.L_x_35) ;  /* 0x0000006400008947 */ /* 0x004fea0003800000 */
.L_x_34:
[----:B------:R2:W-:Y:S01]  /*2230*/  @!P3 SYNCS.ARRIVE.TRANS64 RZ, [UR17], R2 ;  /* 0x00000002ffffb9a7 */ /* 0x0005e20008000011 */
[----:B------:R-:W-:-:S04]  /*2240*/  ULOP3.LUT UR5, UR25, 0x2, URZ, 0xfc, !UPT ;  /* 0x0000000219057892 */ /* 0x000fc8000f8efcff */
[----:B------:R-:W-:-:S09]  /*2250*/  UISETP.NE.AND UP0, UPT, UR5, 0x2, UPT ;  /* 0x000000020500788c */ /* 0x000fd2000bf05270 */
[----:B------:R-:W-:Y:S05]  /*2260*/  BRA.U UP0, `(.L_x_36) ;  /* 0x0000000100047547 */ /* 0x000fea000b800000 */
[----:B------:R-:W-:Y:S05]  /*2270*/  BPT.TRAP 0x1 ;  /* 0x000000040000795c */ /* 0x000fea0000300000 */
.L_x_36:
[----:B------:R-:W-:Y:S04]  /*2280*/  BSSY.RECONVERGENT B0, `(.L_x_37) ;  /* 0x0000003000007945 */ /* 0x000fe80003800200 */
[----:B------:R-:W-:Y:S05]  /*2290*/  @P2 BRA `(.L_x_38) ;  /* 0x0000000000042947 */ /* 0x000fea0003800000 */
[----:B------:R-:W-:Y:S05]  /*22a0*/  BPT.TRAP 0x1 ;  /* 0x000000040000795c */ /* 0x000fea0000300000 */
.L_x_38:
[----:B------:R-:W-:Y:S05]  /*22b0*/  BSYNC.RECONVERGENT B0 ;  /* 0x0000000000007941 */ /* 0x000fea0003800200 */
.L_x_37:
[----:B------:R-:W-:Y:S02]  /*22c0*/  UIADD3 UR5, UPT, UPT, UR4, 0x1, URZ ;  /* 0x0000000104057890 */ /* 0x000fe4000fffe0ff */
[----:B------:R-:W-:Y:S02]  /*22d0*/  ULEA UR16, UR4, UR24, 0xc ;  /* 0x0000001804107291 */ /* 0x000fe4000f8e60ff */
[----:B------:R-:W-:Y:S02]  /*22e0*/  UISETP.NE.AND UP0, UPT, UR5, 0x22, UPT ;  /* 0x000000220500788c */ /* 0x000fe4000bf05270 */
[----:B------:R-:W-:Y:S02]  /*22f0*/  UIADD3 UR22, UP1, UPT, UR28, 0x80, URZ ;  /* 0x000000801c167890 */ /* 0x000fe4000ff3e0ff */
[----:B------:R-:W-:Y:S02]  /*2300*/  USEL UR8, URZ, 0x1, UP0 ;  /* 0x00000001ff087887 */ /* 0x000fe40008000000 */
[----:B------:R-:W-:-:S02]  /*2310*/  USEL UR5, UR5, URZ, UP0 ;  /* 0x000000ff05057287 */ /* 0x000fc40008000000 */
[----:B------:R-:W-:Y:S02]  /*2320*/  UIADD3 UR14, UP0, UPT, UR28, 0x180, URZ ;  /* 0x000001801c0e7890 */ /* 0x000fe4000ff1e0ff */
[----:B------:R-:W-:Y:S01]  /*2330*/  LOP3.LUT R12, R12, UR8, RZ, 0x3c, !PT ;  /* 0x000000080c0c7c12 */ /* 0x000fe2000f8e3cff */
[----:B------:R-:W-:Y:S02]  /*2340*/  ULEA UR7, UR5, UR6, 0x3 ;  /* 0x0000000605077291 */ /* 0x000fe4000f8e18ff */
[----:B------:R-:W-:Y:S01]  /*2350*/  ULEA UR8, UR4, UR6, 0xb ;  /* 0x0000000604087291 */ /* 0x000fe2000f8e58ff */
[----:B-1----:R-:W-:Y:S01]  /*2360*/  SHF.L.U32 R0, R12, 0x1f, RZ ;  /* 0x0000001f0c007819 */ /* 0x002fe200000006ff */
[----:B------:R-:W-:Y:S02]  /*2370*/  USHF.L.U32 UR18, UR13, 0x5, URZ ;  /* 0x000000050d127899 */ /* 0x000fe400080006ff */
[----:B------:R-:W-:Y:S02]  /*2380*/  UIADD3 UR16, UPT, UPT, UR6, 0x4600, UR16 ;  /* 0x0000460006107890 */ /* 0x000fe4000fffe010 */
[----:B------:R-:W-:Y:S01]  /*2390*/  UIADD3.X UR23, UPT, UPT, URZ, UR29, URZ, UP1, !UPT ;  /* 0x0000001dff177290 */ /* 0x000fe20008ffe4ff */
[----:B------:R3:W4:Y:S01]  /*23a0*/  SYNCS.PHASECHK.TRANS64.TRYWAIT P0, [UR7+0x110], R0 ;  /* 0x00011000ff0075a7 */ /* 0x0007220008001107 */
[----:B------:R-:W-:-:S02]  /*23b0*/  UIADD3 UR8, UPT, UPT, UR8, 0x26600, URZ ;  /* 0x0002660008087890 */ /* 0x000fc4000fffe0ff */
[----:B------:R-:W-:Y:S01]  /*23c0*/  UIADD3.X UR15, UPT, UPT, URZ, UR29, URZ, UP0, !UPT ;  /* 0x0000001dff0f7290 */ /* 0x000fe200087fe4ff */
[----:B------:R-:W-:Y:S01]  /*23d0*/  UMOV UR7, 0xff0000 ;  /* 0x00ff000000077882 */ /* 0x000fe20000000000 */
[----:B------:R-:W-:Y:S01]  /*23e0*/  UMOV UR30, 0x0 ;  /* 0x00000000001e7882 */ /* 0x000fe20000000000 */
[----:B------:R-:W-:Y:S01]  /*23f0*/  UMOV UR31, 0x10000000 ;  /* 0x10000000001f7882 */ /* 0x000fe20000000000 */
[----:B------:R-:W-:Y:S01]  /*2400*/  UMOV UR19, UR35 ;  /* 0x0000002300137c82 */ /* 0x000fe20008000000 */
[----:B------:R-:W-:Y:S01]  /*2410*/  UMOV UR20, UR36 ;  /* 0x0000002400147c82 */ /* 0x000fe20008000000 */
[----:B------:R-:W-:Y:S01]  /*2420*/  UMOV UR12, UR36 ;  /* 0x00000024000c7c82 */ /* 0x000fe20008000000 */
[----:B------:R-:W-:Y:S01]  /*2430*/  UMOV UR9, UR17 ;  /* 0x0000001100097c82 */ /* 0x000fe20008000000 */
[----:B------:R-:W-:Y:S01]  /*2440*/  UMOV UR10, UR18 ;  /* 0x00000012000a7c82 */ /* 0x000fe20008000000 */
[----:B------:R3:W-:Y:S01]  /*2450*/  UTMALDG.3D.MULTICAST [UR16], [UR22], UR7, desc[UR30] ;  /* 0x00001e10160073b4 */ /* 0x0007e20008011807 */
[----:B------:R-:W-:Y:S01]  /*2460*/  UIADD3 UR13, UPT, UPT, UR13, 0x1, URZ ;  /* 0x000000010d0d7890 */ /* 0x000fe2000fffe0ff */
[----:B------:R-:W-:-:S03]  /*2470*/  UMOV UR4, UR5 ;  /* 0x0000000500047c82 */ /* 0x000fc60008000000 */
[----:B------:R-:W-:Y:S01]  /*2480*/  UISETP.NE.AND UP0, UPT, UR13, UR26, UPT ;  /* 0x0000001a0d00728c */ /* 0x000fe2000bf05270 */
[----:B------:R3:W-:Y:S08]  /*2490*/  UTMALDG.3D [UR8], [UR14], desc[UR30] ;  /* 0x00001e080e0075b4 */ /* 0x0007f00008011000 */
[----:B---3--:R-:W-:Y:S05]  /*24a0*/  BRA.U UP0, `(.L_x_39) ;  /* 0xfffffffd00487547 */ /* 0x008fea000b83ffff */
.L_x_33:
[C---:B------:R-:W-:Y:S01]  /*24b0*/  LEA R3, R11.reuse, UR6, 0x3 ;  /* 0x000000060b037c11 */ /* 0x040fe2000f8e18ff */
[----:B------:R-:W-:Y:S01]  /*24c0*/  NOP ;  /* 0x0000000000007918 */ /* 0x000fe20000000000 */
[----:B-1----:R-:W-:Y:S02]  /*24d0*/  SHF.L.U32 R0, R10, 0x1f, RZ ;  /* 0x0000001f0a007819 */ /* 0x002fe400000006ff */
[----:B------:R-:W-:Y:S02]  /*24e0*/  LEA R4, R11, UR6, 0x4 ;  /* 0x000000060b047c11 */ /* 0x000fe4000f8e20ff */
[----:B--2-4-:R-:W1:Y:S02]  /*24f0*/  SYNCS.PHASECHK.TRANS64.TRYWAIT P0, [R3+URZ+0x240], R0 ;  /* 0x00024000030075a7 */ /* 0x014e6400080011ff */
[----:B-1----:R-:W-:Y:S05]  /*2500*/  @!P0 BRA `(.L_x_40) ;  /* 0x0000006000608947 */ /* 0x002fea0003800000 */
.L_x_136:
[----:B------:R-:W2:Y:S01]  /*2510*/  LDS.128 R4, [R4+0x2d0] ;  /* 0x0002d00004047984 */ /* 0x000ea20000000c00 */
[----:B------:R-:W-:Y:S01]  /*2520*/  UISETP.GE.AND UP0, UPT, UR40, 0x1, UPT ;  /* 0x000000012800788c */ /* 0x000fe2000bf06270 */
[----:B------:R-:W-:Y:S01]  /*2530*/  @!PT LDS RZ, [RZ] ;  /* 0x00000000fffff984 */ /* 0x000fe20000000800 */
[----:B------:R-:W-:Y:S01]  /*2540*/  @!PT LDS RZ, [RZ] ;  /* 0x00000000fffff984 */ /* 0x000fe20000000800 */
[----:B------:R-:W-:Y:S01]  /*2550*/  @!PT LDS RZ, [RZ] ;  /* 0x00000000fffff984 */ /* 0x000fe20000000800 */
[----:B------:R-:W-:Y:S01]  /*2560*/  @!PT LDS RZ, [RZ] ;  /* 0x00000000fffff984 */ /* 0x000fe20000000800 */
[----:B------:R3:W-:Y:S06]  /*2570*/  MEMBAR.ALL.CTA ;  /* 0x0000000000007992 */ /* 0x0007ec0000008000 */
[----:B---3--:R-:W3:Y:S01]  /*2580*/  FENCE.VIEW.ASYNC.S ;  /* 0x00000000000073c6 */ /* 0x008ee20000000000 */
[----:B--2---:R-:W-:-:S13]  /*2590*/  LOP3.LUT P0, RZ, R6, 0x1, RZ, 0xc0, !PT ;  /* 0x0000000106ff7812 */ /* 0x004fda000780c0ff */
[----:B---3--:R-:W-:Y:S01]  /*25a0*/  VOTEU.ANY UP1, P0 ;  /* 0x0000000000ff7886 */ /* 0x008fe20000020100 */
[----:B------:R-:W-:-:S13]  /*25b0*/  PLOP3.LUT P0, PT, PT, PT, UP1, 0x80, 0x8 ;  /* 0x000000000008781c */ /* 0x000fda0003f0f018 */
[----:B-1----:R-:W-:Y:S02]  /*25c0*/  @P0 LOP3.LUT R0, R5, 0xffff, RZ, 0xc0, !PT ;  /* 0x0000ffff05000812 */ /* 0x002fe400078ec0ff */
[----:B------:R-:W-:Y:S02]  /*25d0*/  @P0 MOV R2, R4 ;  /* 0x0000000400020202 */ /* 0x000fe40000000f00 */
[----:B------:R-:W-:Y:S01]  /*25e0*/  @P0 R2UR UR7, R0 ;  /* 0x00000000000702ca */ /* 0x000fe200000e0000 */
[----:B------:R-:W-:Y:S01]  /*25f0*/  VIADD R0, R3, 0x250 ;  /* 0x0000025003007836 */ /* 0x000fe20000000000 */
[----:B------:R-:W-:Y:S02]  /*2600*/  @P0 SHF.R.U32.HI R4, RZ, 0x10, R5 ;  /* 0x00000010ff040819 */ /* 0x000fe40000011605 */
[----:B------:R-:W-:Y:S02]  /*2610*/  @P0 R2UR UR8, R2 ;  /* 0x00000000020802ca */ /* 0x000fe400000e0000 */
[----:B------:R-:W-:-:S02]  /*2620*/  PRMT R0, RZ, 0x654, R0 ;  /* 0x00000654ff007816 */ /* 0x000fc40000000000 */
[----:B------:R-:W-:Y:S02]  /*2630*/  @P0 R2UR UR4, R4 ;  /* 0x00000000040402ca */ /* 0x000fe400000e0000 */
[----:B------:R1:W-:Y:S03]  /*2640*/  SYNCS.ARRIVE.TRANS64.RED.A1T0 RZ, [R0+URZ], RZ ;  /* 0x000000ff00ff79a7 */ /* 0x0003e600081004ff */
[----:B------:R-:W-:-:S04]  /*2650*/  @UP1 UMOV UR27, UR7 ;  /* 0x00000007001b1c82 */ /* 0x000fc80008000000 */
[----:B------:R-:W-:-:S04]  /*2660*/  @UP1 UMOV UR37, UR8 ;  /* 0x0000000800251c82 */ /* 0x000fc80008000000 */
[----:B------:R-:W-:Y:S01]  /*2670*/  @UP1 UMOV UR36, UR4 ;  /* 0x0000000400241c82 */ /* 0x000fe20008000000 */
[----:B------:R-:W-:Y:S05]  /*2680*/  BRA.U !UP0, `(.L_x_41) ;  /* 0x0000000108d47547 */ /* 0x000fea000b800000 */
[----:B------:R-:W2:Y:S01]  /*2690*/  LDCU.128 UR12, c[0x0][0xb10] ;  /* 0x00016200ff0c77ac */ /* 0x000ea20008000c00 */
[----:B------:R-:W3:Y:S01]  /*26a0*/  LDCU UR26, c[0x0][0xb20] ;  /* 0x00016400ff1a77ac */ /* 0x000ee20008000800 */
[----:B------:R-:W4:Y:S01]  /*26b0*/  LDCU UR20, c[0x0][0xb0c] ;  /* 0x00016180ff1477ac */ /* 0x000f220008000800 */
[----:B------:R-:W1:Y:S01]  /*26c0*/  LDCU.64 UR10, c[0x0][0xb28] ;  /* 0x00016500ff0a77ac */ /* 0x000e620008000a00 */
[----:B------:R-:W-:Y:S02]  /*26d0*/  UISETP.NE.AND UP3, UPT, UR40, 0x1, UPT ;  /* 0x000000012800788c */ /* 0x000fe4000bf65270 */
[----:B--2---:R-:W-:Y:S02]  /*26e0*/  UIMAD.WIDE.U32 UR16, UR38, UR15, URZ ;  /* 0x0000000f261072a5 */ /* 0x004fe4000f8e00ff */
[----:B------:R-:W-:Y:S02]  /*26f0*/  UIMAD.WIDE.U32 UR8, UR39, UR12, URZ ;  /* 0x0000000c270872a5 */ /* 0x000fe4000f8e00ff */
[----:B------:R-:W-:-:S02]  /*2700*/  UISETP.NE.AND UP0, UPT, UR14, 0x1, UPT ;  /* 0x000000010e00788c */ /* 0x000fc4000bf05270 */
[----:B------:R-:W-:Y:S01]  /*2710*/  UIMAD.WIDE.U32 UR22, UR27, UR15, URZ ;  /* 0x0000000f1b1672a5 */ /* 0x000fe2000f8e00ff */
[----:B------:R-:W-:Y:S02]  /*2720*/  UMOV UR16, UR17 ;  /* 0x0000001100107c82 */ /* 0x000fe40008000000 */
[----:B------:R-:W-:Y:S01]  /*2730*/  UMOV UR8, UR9 ;  /* 0x0000000900087c82 */ /* 0x000fe20008000000 */
[----:B---3--:R-:W-:Y:S02]  /*2740*/  USHF.R.U32.HI UR16, URZ, UR26, UR16 ;  /* 0x0000001aff107299 */ /* 0x008fe40008011610 */
[----:B----4-:R-:W-:Y:S02]  /*2750*/  UISETP.NE.AND UP2, UPT, UR20, 0x1, UPT ;  /* 0x000000011400788c */ /* 0x010fe4000bf45270 */
[----:B------:R-:W-:Y:S02]  /*2760*/  USHF.R.U32.HI UR8, URZ, UR13, UR8 ;  /* 0x0000000dff087299 */ /* 0x000fe40008011608 */
[----:B------:R-:W-:-:S02]  /*2770*/  USEL UR7, UR38, UR16, !UP0 ;  /* 0x0000001026077287 */ /* 0x000fc4000c000000 */
[----:B------:R-:W-:Y:S02]  /*2780*/  USEL UR8, UR39, UR8, !UP2 ;  /* 0x0000000827087287 */ /* 0x000fe4000d000000 */
[----:B-1----:R-:W-:Y:S01]  /*2790*/  UIMAD.WIDE.U32 UR16, UR7, UR10, URZ ;  /* 0x0000000a071072a5 */ /* 0x002fe2000f8e00ff */
[----:B------:R-:W-:Y:S01]  /*27a0*/  UMOV UR4, UR23 ;  /* 0x0000001700047c82 */ /* 0x000fe20008000000 */
[----:B------:R-:W-:Y:S02]  /*27b0*/  UIMAD.WIDE.U32 UR18, UR37, UR12, URZ ;  /* 0x0000000c251272a5 */ /* 0x000fe4000f8e00ff */
[----:B------:R-:W-:-:S03]  /*27c0*/  UIMAD.WIDE.U32 UR22, UR8, UR10, URZ ;  /* 0x0000000a081672a5 */ /* 0x000fc6000f8e00ff */
[----:B------:R-:W-:Y:S01]  /*27d0*/  UMOV UR16, UR17 ;  /* 0x0000001100107c82 */ /* 0x000fe20008000000 */
[----:B------:R-:W-:Y:S02]  /*27e0*/  USHF.R.U32.HI UR4, URZ, UR26, UR4 ;  /* 0x0000001aff047299 */ /* 0x000fe40008011604 */
[----:B------:R-:W-:Y:S01]  /*27f0*/  @UP3 USHF.R.U32.HI UR7, URZ, UR11, UR16 ;  /* 0x0000000bff073299 */ /* 0x000fe20008011610 */
[----:B------:R-:W-:Y:S01]  /*2800*/  UMOV UR18, UR19 ;  /* 0x0000001300127c82 */ /* 0x000fe20008000000 */
[----:B------:R-:W-:Y:S01]  /*2810*/  UMOV UR22, UR23 ;  /* 0x0000001700167c82 */ /* 0x000fe20008000000 */
[----:B------:R-:W-:Y:S02]  /*2820*/  USHF.R.U32.HI UR13, URZ, UR13, UR18 ;  /* 0x0000000dff0d7299 */ /* 0x000fe40008011612 */
[----:B------:R-:W-:Y:S02]  /*2830*/  USEL UR4, UR27, UR4, !UP0 ;  /* 0x000000041b047287 */ /* 0x000fe4000c000000 */
[----:B------:R-:W-:-:S02]  /*2840*/  @UP3 USHF.R.U32.HI UR8, URZ, UR11, UR22 ;  /* 0x0000000bff083299 */ /* 0x000fc40008011616 */
[----:B------:R-:W-:Y:S02]  /*2850*/  UIMAD UR9, UR40, UR7, URZ ;  /* 0x00000007280972a4 */ /* 0x000fe4000f8e02ff */
[----:B------:R-:W-:Y:S02]  /*2860*/  USEL UR7, UR37, UR13, !UP2 ;  /* 0x0000000d25077287 */ /* 0x000fe4000d000000 */
[----:B------:R-:W-:Y:S02]  /*2870*/  UIMAD UR12, UR40, UR8, URZ ;  /* 0x00000008280c72a4 */ /* 0x000fe4000f8e02ff */
[----:B------:R-:W-:Y:S02]  /*2880*/  UISETP.GE.AND UP0, UPT, UR4, UR9, UPT ;  /* 0x000000090400728c */ /* 0x000fe4000bf06270 */
[----:B------:R-:W-:Y:S02]  /*2890*/  UIMAD.WIDE.U32 UR16, UR4, UR10, URZ ;  /* 0x0000000a041072a5 */ /* 0x000fe4000f8e00ff */
[----:B------:R-:W-:-:S02]  /*28a0*/  UISETP.GE.OR UP0, UPT, UR7, UR12, UP0 ;  /* 0x0000000c0700728c */ /* 0x000fc40008706670 */
        /* <DEDUP_REMOVED lines=19> */
.L_x_41:
[----:B------:R-:W2:Y:S02]  /*29e0*/  LDCU UR4, c[0x0][0xb30] ;  /* 0x00016600ff0477ac */ /* 0x000ea40008000800 */
[----:B--2---:R-:W-:-:S09]  /*29f0*/  UISETP.NE.AND UP0, UPT, UR4, 0x1, UPT ;  /* 0x000000010400788c */ /* 0x004fd2000bf05270 */
[----:B------:R-:W-:Y:S05]  /*2a00*/  BRA.U UP0, `(.L_x_42) ;  /* 0x0000000100447547 */ /* 0x000fea000b800000 */
[----:B------:R-:W2:Y:S01]  /*2a10*/  LDCU.128 UR12, c[0x0][0xb10] ;  /* 0x00016200ff0c77ac */ /* 0x000ea20008000c00 */
[----:B------:R-:W3:Y:S01]  /*2a20*/  LDCU UR16, c[0x0][0xb0c] ;  /* 0x00016180ff1077ac */ /* 0x000ee20008000800 */
[----:B------:R-:W4:Y:S01]  /*2a30*/  LDCU UR17, c[0x0][0xb20] ;  /* 0x00016400ff1177ac */ /* 0x000f220008000800 */
[----:B--2---:R-:W-:Y:S02]  /*2a40*/  UIMAD.WIDE.U32 UR10, UR37, UR12, URZ ;  /* 0x0000000c250a72a5 */ /* 0x004fe4000f8e00ff */
[----:B------:R-:W-:Y:S02]  /*2a50*/  UIMAD.WIDE.U32 UR8, UR27, UR15, URZ ;  /* 0x0000000f1b0872a5 */ /* 0x000fe4000f8e00ff */
[----:B---3--:R-:W-:Y:S02]  /*2a60*/  UISETP.NE.AND UP2, UPT, UR16, 0x1, UPT ;  /* 0x000000011000788c */ /* 0x008fe4000bf45270 */
[----:B------:R-:W-:Y:S01]  /*2a70*/  UISETP.NE.AND UP0, UPT, UR14, 0x1, UPT ;  /* 0x000000010e00788c */ /* 0x000fe2000bf05270 */
[----:B------:R-:W-:-:S02]  /*2a80*/  UMOV UR7, UR11 ;  /* 0x0000000b00077c82 */ /* 0x000fc40008000000 */
[----:B------:R-:W-:Y:S01]  /*2a90*/  UMOV UR4, UR9 ;  /* 0x0000000900047c82 */ /* 0x000fe20008000000 */
[----:B------:R-:W-:Y:S02]  /*2aa0*/  USHF.R.U32.HI UR7, URZ, UR13, UR7 ;  /* 0x0000000dff077299 */ /* 0x000fe40008011607 */
[----:B----4-:R-:W-:Y:S02]  /*2ab0*/  USHF.R.U32.HI UR4, URZ, UR17, UR4 ;  /* 0x00000011ff047299 */ /* 0x010fe40008011604 */
[----:B------:R-:W-:Y:S02]  /*2ac0*/  USEL UR7, UR37, UR7, !UP2 ;  /* 0x0000000725077287 */ /* 0x000fe4000d000000 */
[----:B------:R-:W-:-:S04]  /*2ad0*/  USEL UR4, UR27, UR4, !UP0 ;  /* 0x000000041b047287 */ /* 0x000fc8000c000000 */
[----:B------:R-:W-:Y:S02]  /*2ae0*/  UIADD3 UR8, UPT, UPT, UR7, -UR4, URZ ;  /* 0x8000000407087290 */ /* 0x000fe4000fffe0ff */
[----:B------:R-:W-:Y:S02]  /*2af0*/  UIADD3 UR4, UPT, UPT, -UR7, UR4, URZ ;  /* 0x0000000407047290 */ /* 0x000fe4000fffe1ff */
[----:B------:R-:W-:Y:S02]  /*2b00*/  UIMAD UR27, UR8, UR14, UR27 ;  /* 0x0000000e081b72a4 */ /* 0x000fe4000f8e021b */
[----:B------:R-:W-:-:S12]  /*2b10*/  UIMAD UR37, UR4, UR16, UR37 ;  /* 0x00000010042572a4 */ /* 0x000fd8000f8e0225 */
.L_x_42:
[----:B------:R-:W-:Y:S01]  /*2b20*/  VIADD R11, R11, 0x1 ;  /* 0x000000010b0b7836 */ /* 0x000fe20000000000 */
[----:B------:R-:W-:Y:S01]  /*2b30*/  PLOP3.LUT P1, PT, PT, PT, PT, 0x80, 0x8 ;  /* 0x000000000008781c */ /* 0x000fe20003f2f070 */
[----:B------:R-:W-:Y:S02]  /*2b40*/  UIADD3 UR46, UPT, UPT, UR37, UR60, URZ ;  /* 0x0000003c252e7290 */ /* 0x000fe4000fffe0ff */
[----:B------:R-:W-:Y:S01]  /*2b50*/  UIADD3 UR45, UPT, UPT, UR27, UR57, URZ ;  /* 0x000000391b2d7290 */ /* 0x000fe2000fffe0ff */
[----:B------:R-:W-:-:S04]  /*2b60*/  ISETP.NE.AND P0, PT, R11, 0x2, PT ;  /* 0x000000020b00780c */ /* 0x000fc80003f05270 */
[----:B-1----:R-:W-:Y:S02]  /*2b70*/  SEL R0, RZ, 0x1, P0 ;  /* 0x00000001ff007807 */ /* 0x002fe40000000000 */
[----:B------:R-:W-:Y:S02]  /*2b80*/  SEL R11, R11, RZ, P0 ;  /* 0x000000ff0b0b7207 */ /* 0x000fe40000000000 */
[----:B------:R-:W-:Y:S01]  /*2b90*/  LOP3.LUT R10, R10, R0, RZ, 0x3c, !PT ;  /* 0x000000000a0a7212 */ /* 0x000fe200078e3cff */
[----:B------:R-:W-:Y:S06]  /*2ba0*/  BRA.U UP1, `(.L_x_43) ;  /* 0xfffffff101447547 */ /* 0x000fec000b83ffff */
[----:B------:R-:W-:Y:S01]  /*2bb0*/  UIADD3 UR7, UPT, UPT, UR6, 0x110, URZ ;  /* 0x0000011006077890 */ /* 0x000fe2000fffe0ff */
[----:B------:R-:W-:-:S03]  /*2bc0*/  SHF.L.U32 R2, R12, 0x1f, RZ ;  /* 0x0000001f0c027819 */ /* 0x000fc600000006ff */
[----:B------:R-:W-:-:S09]  /*2bd0*/  ULEA UR4, UR5, UR7, 0x3 ;  /* 0x0000000705047291 */ /* 0x000fd2000f8e18ff */
[----:B------:R-:W1:Y:S02]  /*2be0*/  SYNCS.PHASECHK.TRANS64.TRYWAIT P0, [UR4], R2 ;  /* 0x00000002ff0075a7 */ /* 0x000e640008001104 */
[----:B-1----:R-:W-:Y:S05]  /*2bf0*/  @!P0 BRA `(.L_x_44) ;  /* 0x0000005800b88947 */ /* 0x002fea0003800000 */
.L_x_138:
[----:B------:R-:W-:-:S04]  /*2c00*/  UIADD3 UR4, UPT, UPT, UR5, 0x1, URZ ;  /* 0x0000000105047890 */ /* 0x000fc8000fffe0ff */
[----:B------:R-:W-:-:S04]  /*2c10*/  UISETP.NE.AND UP0, UPT, UR4, 0x22, UPT ;  /* 0x000000220400788c */ /* 0x000fc8000bf05270 */
[----:B------:R-:W-:Y:S02]  /*2c20*/  USEL UR6, URZ, 0x1, UP0 ;  /* 0x00000001ff067887 */ /* 0x000fe40008000000 */
[----:B------:R-:W-:-:S04]  /*2c30*/  USEL UR4, UR4, URZ, UP0 ;  /* 0x000000ff04047287 */ /* 0x000fc80008000000 */
[----:B------:R-:W-:Y:S01]  /*2c40*/  ULEA UR5, UR4, UR7, 0x3 ;  /* 0x0000000704057291 */ /* 0x000fe2000f8e18ff */
[----:B-1----:R-:W-:-:S04]  /*2c50*/  LOP3.LUT R2, R12, UR6, RZ, 0x3c, !PT ;  /* 0x000000060c027c12 */ /* 0x002fc8000f8e3cff */
[----:B------:R-:W-:-:S04]  /*2c60*/  SHF.L.U32 R3, R2, 0x1f, RZ ;  /* 0x0000001f02037819 */ /* 0x000fc800000006ff */
[----:B------:R-:W1:Y:S02]  /*2c70*/  SYNCS.PHASECHK.TRANS64.TRYWAIT P0, [UR5], R3 ;  /* 0x00000003ff0075a7 */ /* 0x000e640008001105 */
[----:B-1----:R-:W-:Y:S05]  /*2c80*/  @!P0 BRA `(.L_x_45) ;  /* 0x0000005800ac8947 */ /* 0x002fea0003800000 */
.L_x_140:
[----:B------:R-:W-:-:S04]  /*2c90*/  UIADD3 UR4, UPT, UPT, UR4, 0x1, URZ ;  /* 0x0000000104047890 */ /* 0x000fc8000fffe0ff */
[----:B------:R-:W-:-:S04]  /*2ca0*/  UISETP.NE.AND UP0, UPT, UR4, 0x22, UPT ;  /* 0x000000220400788c */ /* 0x000fc8000bf05270 */
[----:B------:R-:W-:Y:S02]  /*2cb0*/  USEL UR6, URZ, 0x1, UP0 ;  /* 0x00000001ff067887 */ /* 0x000fe40008000000 */
[----:B------:R-:W-:-:S04]  /*2cc0*/  USEL UR4, UR4, URZ, UP0 ;  /* 0x000000ff04047287 */ /* 0x000fc80008000000 */
[----:B------:R-:W-:Y:S01]  /*2cd0*/  ULEA UR5, UR4, UR7, 0x3 ;  /* 0x0000000704057291 */ /* 0x000fe2000f8e18ff */
[----:B------:R-:W-:-:S04]  /*2ce0*/  LOP3.LUT R2, R2, UR6, RZ, 0x3c, !PT ;  /* 0x0000000602027c12 */ /* 0x000fc8000f8e3cff */
[----:B-1----:R-:W-:-:S04]  /*2cf0*/  SHF.L.U32 R3, R2, 0x1f, RZ ;  /* 0x0000001f02037819 */ /* 0x002fc800000006ff */
[----:B------:R-:W1:Y:S02]  /*2d00*/  SYNCS.PHASECHK.TRANS64.TRYWAIT P0, [UR5], R3 ;  /* 0x00000003ff0075a7 */ /* 0x000e640008001105 */
[----:B-1----:R-:W-:Y:S05]  /*2d10*/  @!P0 BRA `(.L_x_46) ;  /* 0x0000005800a08947 */ /* 0x002fea0003800000 */
.L_x_142:
        /* <DEDUP_REMOVED lines=9> */
.L_x_144:
        /* <DEDUP_REMOVED lines=9> */
.L_x_146:
        /* <DEDUP_REMOVED lines=9> */
.L_x_148:
        /* <DEDUP_REMOVED lines=9> */
.L_x_150:
        /* <DEDUP_REMOVED lines=9> */
.L_x_152:
        /* <DEDUP_REMOVED lines=9> */
.L_x_154:
        /* <DEDUP_REMOVED lines=9> */
.L_x_156:
        /* <DEDUP_REMOVED lines=9> */
.L_x_158:
        /* <DEDUP_REMOVED lines=9> */
.L_x_160:
        /* <DEDUP_REMOVED lines=9> */
.L_x_162:
        /* <DEDUP_REMOVED lines=9> */
.L_x_164:
        /* <DEDUP_REMOVED lines=9> */
.L_x_166:
        /* <DEDUP_REMOVED lines=9> */
.L_x_168:
        /* <DEDUP_REMOVED lines=9> */
.L_x_170:
        /* <DEDUP_REMOVED lines=9> */
.L_x_172:
        /* <DEDUP_REMOVED lines=9> */
.L_x_174:
        /* <DEDUP_REMOVED lines=9> */
.L_x_176:
        /* <DEDUP_REMOVED lines=9> */
.L_x_178:
        /* <DEDUP_REMOVED lines=9> */
.L_x_180:
        /* <DEDUP_REMOVED lines=9> */
.L_x_182:
        /* <DEDUP_REMOVED lines=9> */
.L_x_184:
        /* <DEDUP_REMOVED lines=9> */
.L_x_186:
        /* <DEDUP_REMOVED lines=9> */
.L_x_188:
        /* <DEDUP_REMOVED lines=9> */
.L_x_190:
        /* <DEDUP_REMOVED lines=9> */
.L_x_192:
        /* <DEDUP_REMOVED lines=9> */
.L_x_194:
        /* <DEDUP_REMOVED lines=9> */
.L_x_196:
        /* <DEDUP_REMOVED lines=9> */
.L_x_198:
        /* <DEDUP_REMOVED lines=9> */
.L_x_200:
        /* <DEDUP_REMOVED lines=9> */
.L_x_202:
[----:B------:R-:W-:-:S04]  /*3e00*/  UIADD3 UR4, UPT, UPT, UR4, 0x1, URZ ;  /* 0x0000000104047890 */ /* 0x000fc8000fffe0ff */
[----:B------:R-:W-:-:S04]  /*3e10*/  UISETP.NE.AND UP0, UPT, UR4, 0x22, UPT ;  /* 0x000000220400788c */ /* 0x000fc8000bf05270 */
[----:B------:R-:W-:Y:S02]  /*3e20*/  USEL UR5, URZ, 0x1, UP0 ;  /* 0x00000001ff057887 */ /* 0x000fe40008000000 */
[----:B------:R-:W-:-:S04]  /*3e30*/  USEL UR4, UR4, URZ, UP0 ;  /* 0x000000ff04047287 */ /* 0x000fc80008000000 */
[----:B------:R-:W-:Y:S01]  /*3e40*/  ULEA UR4, UR4, UR7, 0x3 ;  /* 0x0000000704047291 */ /* 0x000fe2000f8e18ff */
[----:B------:R-:W-:-:S04]  /*3e50*/  LOP3.LUT R2, R2, UR5, RZ, 0x3c, !PT ;  /* 0x0000000502027c12 */ /* 0x000fc8000f8e3cff */
[----:B------:R-:W-:Y:S01]  /*3e60*/  SHF.L.U32 R2, R2, 0x1f, RZ ;  /* 0x0000001f02027819 */ /* 0x000fe200000006ff */
[----:B-1----:R-:W-:-:S07]  /*3e70*/  IMAD.U32 R0, RZ, RZ, UR4 ;  /* 0x00000004ff007e24 */ /* 0x002fce000f8e00ff */
.L_x_77:
[----:B-1----:R1:W2:Y:S02]  /*3e80*/  SYNCS.PHASECHK.TRANS64.TRYWAIT P0, [R0+URZ], R2 ;  /* 0x00000002000075a7 */ /* 0x0022a400080011ff */
[----:B--2---:R-:W-:Y:S05]  /*3e90*/  @!P0 NANOSLEEP.SYNCS 0x989680 ;  /* 0x009896800000895d */ /* 0x004fea0003900000 */
[----:B------:R-:W2:Y:S02]  /*3ea0*/  @!P0 SYNCS.PHASECHK.TRANS64 P0, [R0+URZ], R2 ;  /* 0x00000002000085a7 */ /* 0x000ea400080010ff */
[----:B--2---:R-:W-:Y:S05]  /*3eb0*/  @P0 EXIT ;  /* 0x000000000000094d */ /* 0x004fea0003800000 */
[----:B------:R-:W-:Y:S05]  /*3ec0*/  BRA `(.L_x_77) ;  /* 0xfffffffc00ec7947 */ /* 0x000fea000383ffff */
.L_x_23:
[----:B------:R-:W-:-:S04]  /*3ed0*/  UISETP.NE.AND UP0, UPT, UR48, URZ, UPT ;  /* 0x000000ff3000728c */ /* 0x000fc8000bf05270 */
[----:B------:R-:W-:-:S09]  /*3ee0*/  UISETP.NE.OR UP0, UPT, UR22, 0x1, UP0 ;  /* 0x000000011600788c */ /* 0x000fd20008705670 */
[----:B------:R-:W-:Y:S05]  /*3ef0*/  BRA.U UP0, `(.L_x_78) ;  /* 0x0000000500487547 */ /* 0x000fea000b800000 */
[----:B------:R-:W-:Y:S01]  /*3f00*/  ISETP.GE.U32.AND P2, PT, R0, 0x8, PT ;  /* 0x000000080000780c */ /* 0x000fe20003f46070 */
[----:B------:R-:W-:Y:S01]  /*3f10*/  IMAD.MOV.U32 R12, RZ, RZ, 0x1 ;  /* 0x00000001ff0c7424 */ /* 0x000fe200078e00ff */
[----:B------:R-:W-:Y:S02]  /*3f20*/  CS2R R10, SRZ ;  /* 0x00000000000a7805 */ /* 0x000fe4000001ff00 */
[----:B------:R-:W-:Y:S01]  /*3f30*/  CS2R R8, SRZ ;  /* 0x0000000000087805 */ /* 0x000fe2000001ff00 */
[----:B------:R-:W-:Y:S01]  /*3f40*/  UMOV UR6, 0x400 ;  /* 0x0000040000067882 */ /* 0x000fe20000000000 */
[----:B------:R-:W-:Y:S01]  /*3f50*/  UMOV UR5, URZ ;  /* 0x000000ff00057c82 */ /* 0x000fe20008000000 */
[----:B------:R-:W-:-:S12]  /*3f60*/  ULEA UR6, UR48, UR6, 0x18 ;  /* 0x0000000630067291 */ /* 0x000fd8000f8ec0ff */
.L_x_82:
[----:B------:R-:W-:Y:S02]  /*3f70*/  LEA R2, R8, UR6, 0x3 ;  /* 0x0000000608027c11 */ /* 0x000fe4000f8e18ff */
[----:B------:R-:W-:-:S03]  /*3f80*/  SHF.L.U32 R4, R9, 0x1f, RZ ;  /* 0x0000001f09047819 */ /* 0x000fc600000006ff */
[----:B------:R-:W-:Y:S01]  /*3f90*/  VIADD R5, R2, 0x2b0 ;  /* 0x000002b002057836 */ /* 0x000fe20000000000 */
[----:B------:R-:W1:Y:S02]  /*3fa0*/  SYNCS.PHASECHK.TRANS64.TRYWAIT P0, [R2+URZ+0x2a0], R4 ;  /* 0x0002a004020075a7 */ /* 0x000e6400080011ff */
[----:B-1----:R-:W-:Y:S05]  /*3fb0*/  @!P0 BRA `(.L_x_79) ;  /* 0x0000005000e08947 */ /* 0x002fea0003800000 */
.L_x_203:
[----:B------:R-:W-:Y:S01]  /*3fc0*/  ULEA UR4, UR5, UR6, 0x3 ;  /* 0x0000000605047291 */ /* 0x000fe2000f8e18ff */
[----:B-1----:R-:W-:Y:S01]  /*3fd0*/  PRMT R2, RZ, 0x654, R5 ;  /* 0x00000654ff027816 */ /* 0x002fe20000000005 */
[----:B------:R-:W-:Y:S01]  /*3fe0*/  @!P2 IMAD.MOV.U32 R4, RZ, RZ, 0x10 ;  /* 0x00000010ff04a424 */ /* 0x000fe200078e00ff */
[----:B------:R-:W-:Y:S01]  /*3ff0*/  SHF.L.U32 R5, R12, 0x1f, RZ ;  /* 0x0000001f0c057819 */ /* 0x000fe200000006ff */
[----:B------:R-:W-:Y:S01]  /*4000*/  UIADD3 UR7, UPT, UPT, UR4, 0x240, URZ ;  /* 0x0000024004077890 */ /* 0x000fe2000fffe0ff */
[----:B------:R1:W-:Y:S05]  /*4010*/  SYNCS.ARRIVE.TRANS64.RED.A1T0 RZ, [R2+URZ], RZ ;  /* 0x000000ff02ff79a7 */ /* 0x0003ea00081004ff */
[----:B------:R-:W-:Y:S01]  /*4020*/  IMAD.U32 R6, RZ, RZ, UR7 ;  /* 0x00000007ff067e24 */ /* 0x000fe2000f8e00ff */
[----:B------:R-:W2:Y:S04]  /*4030*/  SYNCS.PHASECHK.TRANS64.TRYWAIT P0, [UR4+0x250], R5 ;  /* 0x00025005ff0075a7 */ /* 0x000ea80008001104 */
[----:B------:R-:W-:Y:S01]  /*4040*/  PRMT R6, R0, 0x654, R6 ;  /* 0x0000065400067816 */ /* 0x000fe20000000006 */
[----:B-12---:R-:W-:Y:S06]  /*4050*/  @!P0 BRA `(.L_x_80) ;  /* 0x0000005000cc8947 */ /* 0x006fec0003800000 */
.L_x_205:
[----:B------:R-:W-:Y:S01]  /*4060*/  ULEA UR8, UR5, UR6, 0x4 ;  /* 0x0000000605087291 */ /* 0x000fe2000f8e20ff */
[----:B------:R-:W-:Y:S01]  /*4070*/  SEL R3, R6, R3, !P2 ;  /* 0x0000000306037207 */ /* 0x000fe20005000000 */
[----:B------:R-:W-:Y:S01]  /*4080*/  UIADD3 UR9, UPT, UPT, UR4, 0x240, URZ ;  /* 0x0000024004097890 */ /* 0x000fe2000fffe0ff */
[----:B-1----:R-:W-:Y:S01]  /*4090*/  LEA R2, R11, UR6, 0x3 ;  /* 0x000000060b027c11 */ /* 0x002fe2000f8e18ff */
[----:B------:R-:W-:Y:S01]  /*40a0*/  UIADD3 UR8, UPT, UPT, UR8, 0x2d0, URZ ;  /* 0x000002d008087890 */ /* 0x000fe2000fffe0ff */
[----:B------:R1:W-:Y:S01]  /*40b0*/  @!P2 SYNCS.ARRIVE.TRANS64.RED RZ, [R3+URZ], R4 ;  /* 0x0000000403ffa9a7 */ /* 0x0003e200080004ff */
[----:B------:R-:W-:Y:S01]  /*40c0*/  UIADD3 UR4, UPT, UPT, UR5, 0x1, URZ ;  /* 0x0000000105047890 */ /* 0x000fe2000fffe0ff */
[----:B------:R-:W-:-:S03]  /*40d0*/  VIADD R8, R8, 0x1 ;  /* 0x0000000108087836 */ /* 0x000fc60000000000 */
[----:B------:R-:W-:Y:S02]  /*40e0*/  UISETP.NE.AND UP0, UPT, UR4, 0x2, UPT ;  /* 0x000000020400788c */ /* 0x000fe4000bf05270 */
[----:B------:R-:W-:Y:S01]  /*40f0*/  ISETP.NE.AND P0, PT, R8, 0x2, PT ;  /* 0x000000020800780c */ /* 0x000fe20003f05270 */
[----:B------:R-:W-:Y:S06]  /*4100*/  UGETNEXTWORKID.BROADCAST [UR8], [UR9] ;  /* 0x00000000080073ca */ /* 0x000fec0008000100 */
[----:B------:R-:W-:Y:S02]  /*4110*/  USEL UR7, URZ, 0x1, UP0 ;  /* 0x00000001ff077887 */ /* 0x000fe40008000000 */
[----:B------:R-:W-:-:S04]  /*4120*/  USEL UR5, UR4, URZ, UP0 ;  /* 0x000000ff04057287 */ /* 0x000fc80008000000 */
[----:B------:R-:W-:Y:S02]  /*4130*/  LOP3.LUT R12, R12, UR7, RZ, 0x3c, !PT ;  /* 0x000000070c0c7c12 */ /* 0x000fe4000f8e3cff */
[----:B-1----:R-:W-:-:S04]  /*4140*/  SHF.L.U32 R4, R10, 0x1f, RZ ;  /* 0x0000001f0a047819 */ /* 0x002fc800000006ff */
[----:B------:R-:W1:Y:S02]  /*4150*/  SYNCS.PHASECHK.TRANS64.TRYWAIT P1, [R2+URZ+0x240], R4 ;  /* 0x00024004020075a7 */ /* 0x000e6400080211ff */
[----:B-1----:R-:W-:Y:S05]  /*4160*/  @!P1 BRA `(.L_x_81) ;  /* 0x0000005000a09947 */ /* 0x002fea0003800000 */
.L_x_206:
[C---:B-1----:R-:W-:Y:S01]  /*4170*/  LEA R4, R11.reuse, UR6, 0x4 ;  /* 0x000000060b047c11 */ /* 0x042fe2000f8e20ff */
[----:B------:R-:W-:Y:S01]  /*4180*/  VIADD R2, R2, 0x250 ;  /* 0x0000025002027836 */ /* 0x000fe20000000000 */
[----:B------:R-:W-:Y:S01]  /*4190*/  SEL R8, R8, RZ, P0 ;  /* 0x000000ff08087207 */ /* 0x000fe20000000000 */
[----:B------:R-:W-:-:S03]  /*41a0*/  VIADD R11, R11, 0x1 ;  /* 0x000000010b0b7836 */ /* 0x000fc60000000000 */
[----:B------:R-:W1:Y:S01]  /*41b0*/  LDS.128 R4, [R4+0x2d0] ;  /* 0x0002d00004047984 */ /* 0x000e620000000c00 */
[----:B------:R-:W-:Y:S02]  /*41c0*/  PRMT R2, RZ, 0x654, R2 ;  /* 0x00000654ff027816 */ /* 0x000fe40000000002 */
[C---:B------:R-:W-:Y:S01]  /*41d0*/  ISETP.NE.AND P1, PT, R11.reuse, 0x2, PT ;  /* 0x000000020b00780c */ /* 0x040fe20003f25270 */
[----:B------:R-:W-:Y:S01]  /*41e0*/  @!PT LDS RZ, [RZ] ;  /* 0x00000000fffff984 */ /* 0x000fe20000000800 */
[----:B------:R-:W-:Y:S01]  /*41f0*/  @!PT LDS RZ, [RZ] ;  /* 0x00000000fffff984 */ /* 0x000fe20000000800 */
[----:B------:R-:W-:Y:S01]  /*4200*/  @!PT LDS RZ, [RZ] ;  /* 0x00000000fffff984 */ /* 0x000fe20000000800 */
[----:B------:R-:W-:Y:S01]  /*4210*/  @!PT LDS RZ, [RZ] ;  /* 0x00000000fffff984 */ /* 0x000fe20000000800 */
[----:B------:R2:W-:Y:S06]  /*4220*/  MEMBAR.ALL.CTA ;  /* 0x0000000000007992 */ /* 0x0005ec0000008000 */
[----:B--2---:R-:W2:Y:S01]  /*4230*/  FENCE.VIEW.ASYNC.S ;  /* 0x00000000000073c6 */ /* 0x004ea20000000000 */
[----:B------:R-:W-:Y:S01]  /*4240*/  SEL R11, R11, RZ, P1 ;  /* 0x000000ff0b0b7207 */ /* 0x000fe20000800000 */
[----:B--2---:R2:W-:Y:S01]  /*4250*/  SYNCS.ARRIVE.TRANS64.RED.A1T0 RZ, [R2+URZ], RZ ;  /* 0x000000ff02ff79a7 */ /* 0x0045e200081004ff */
[----:B-1----:R-:W-:-:S02]  /*4260*/  LOP3.LUT P3, RZ, R6, 0x1, RZ, 0xc0, !PT ;  /* 0x0000000106ff7812 */ /* 0x002fc4000786c0ff */
[----:B------:R-:W-:-:S04]  /*4270*/  SEL R4, RZ, 0x1, P1 ;  /* 0x00000001ff047807 */ /* 0x000fc80000800000 */
[----:B------:R-:W-:Y:S02]  /*4280*/  LOP3.LUT R10, R10, R4, RZ, 0x3c, !PT ;  /* 0x000000040a0a7212 */ /* 0x000fe400078e3cff */
[----:B--2---:R-:W-:-:S04]  /*4290*/  SEL R2, RZ, 0x1, P0 ;  /* 0x00000001ff027807 */ /* 0x004fc80000000000 */
[----:B------:R-:W-:Y:S01]  /*42a0*/  LOP3.LUT R9, R9, R2, RZ, 0x3c, !PT ;  /* 0x0000000209097212 */ /* 0x000fe200078e3cff */
[----:B------:R-:W-:Y:S06]  /*42b0*/  @P3 BRA `(.L_x_82) ;  /* 0xfffffffc002c3947 */ /* 0x000fec000383ffff */
[----:B------:R-:W-:Y:S01]  /*42c0*/  ULEA UR4, UR5, UR6, 0x3 ;  /* 0x0000000605047291 */ /* 0x000fe2000f8e18ff */
[----:B------:R-:W-:-:S08]  /*42d0*/  SHF.L.U32 R2, R12, 0x1f, RZ ;  /* 0x0000001f0c027819 */ /* 0x000fd000000006ff */
[----:B------:R-:W1:Y:S02]  /*42e0*/  SYNCS.PHASECHK.TRANS64 P0, [UR4+0x250], R2 ;  /* 0x00025002ff0075a7 */ /* 0x000e640008001004 */
[----:B-1----:R-:W-:Y:S05]  /*42f0*/  @P0 BRA `(.L_x_83) ;  /* 0x0000000000080947 */ /* 0x002fea0003800000 */
[----:B------:R-:W1:Y:S02]  /*4300*/  SYNCS.PHASECHK.TRANS64.TRYWAIT P0, [UR4+0x250], R2 ;  /* 0x00025002ff0075a7 */ /* 0x000e640008001104 */
[----:B-1----:R-:W-:Y:S05]  /*4310*/  @!P0 BRA `(.L_x_84) ;  /* 0x0000005000488947 */ /* 0x002fea0003800000 */
.L_x_83:
[----:B------:R-:W-:-:S04]  /*4320*/  UIADD3 UR7, UPT, UPT, UR5, 0x1, URZ ;  /* 0x0000000105077890 */ /* 0x000fc8000fffe0ff */
[----:B------:R-:W-:-:S04]  /*4330*/  UISETP.NE.AND UP0, UPT, UR7, 0x2, UPT ;  /* 0x000000020700788c */ /* 0x000fc8000bf05270 */
[----:B------:R-:W-:Y:S02]  /*4340*/  USEL UR8, URZ, 0x1, UP0 ;  /* 0x00000001ff087887 */ /* 0x000fe40008000000 */
[----:B------:R-:W-:-:S04]  /*4350*/  USEL UR7, UR7, URZ, UP0 ;  /* 0x000000ff07077287 */ /* 0x000fc80008000000 */
[----:B------:R-:W-:Y:S01]  /*4360*/  ULEA UR7, UR7, UR6, 0x3 ;  /* 0x0000000607077291 */ /* 0x000fe2000f8e18ff */
[----:B-1----:R-:W-:-:S04]  /*4370*/  LOP3.LUT R2, R12, UR8, RZ, 0x3c, !PT ;  /* 0x000000080c027c12 */ /* 0x002fc8000f8e3cff */
[----:B------:R-:W-:-:S04]  /*4380*/  SHF.L.U32 R0, R2, 0x1f, RZ ;  /* 0x0000001f02007819 */ /* 0x000fc800000006ff */
[----:B------:R-:W1:Y:S02]  /*4390*/  SYNCS.PHASECHK.TRANS64 P0, [UR7+0x250], R0 ;  /* 0x00025000ff0075a7 */ /* 0x000e640008001007 */
[----:B-1----:R-:W-:Y:S05]  /*43a0*/  @P0 EXIT ;  /* 0x000000000000094d */ /* 0x002fea0003800000 */
[----:B------:R-:W-:Y:S02]  /*43b0*/  SHF.L.U32 R2, R2, 0x1f, RZ ;  /* 0x0000001f02027819 */ /* 0x000fe400000006ff */
[----:B------:R-:W-:-:S07]  /*43c0*/  MOV R0, UR7 ;  /* 0x0000000700007c02 */ /* 0x000fce0008000f00 */
.L_x_85:
[----:B-1----:R1:W2:Y:S02]  /*43d0*/  SYNCS.PHASECHK.TRANS64.TRYWAIT P0, [R0+URZ+0x250], R2 ;  /* 0x00025002000075a7 */ /* 0x0022a400080011ff */
[----:B--2---:R-:W-:Y:S05]  /*43e0*/  @!P0 NANOSLEEP.SYNCS 0x989680 ;  /* 0x009896800000895d */ /* 0x004fea0003900000 */
[----:B------:R-:W2:Y:S02]  /*43f0*/  @!P0 SYNCS.PHASECHK.TRANS64 P0, [R0+URZ+0x250], R2 ;  /* 0x00025002000085a7 */ /* 0x000ea400080010ff */
[----:B--2---:R-:W-:Y:S05]  /*4400*/  @P0 EXIT ;  /* 0x000000000000094d */ /* 0x004fea0003800000 */
[----:B------:R-:W-:Y:S05]  /*4410*/  BRA `(.L_x_85) ;  /* 0xfffffffc00ec7947 */ /* 0x000fea000383ffff */
.L_x_78:
[----:B------:R-:W-:Y:S05]  /*4420*/  BRA.U UP4, `(.L_x_86) ;  /* 0x0000000d04687547 */ /* 0x000fea000b800000 */
[----:B------:R-:W-:Y:S01]  /*4430*/  UMOV UR4, 0x40 ;  /* 0x0000004000047882 */ /* 0x000fe20000000000 */
[----:B------:R-:W-:Y:S01]  /*4440*/  NOP ;  /* 0x0000000000007918 */ /* 0x000fe20000000000 */
[----:B------:R-:W-:Y:S01]  /*4450*/  ULEA UR5, UR48, UR4, 0x18 ;  /* 0x0000000430057291 */ /* 0x000fe2000f8ec0ff */
[----:B------:R-:W-:Y:S02]  /*4460*/  UMOV UR6, 0x400 ;  /* 0x0000040000067882 */ /* 0x000fe40000000000 */
[----:B------:R-:W-:-:S06]  /*4470*/  ULEA UR6, UR48, UR6, 0x18 ;  /* 0x0000000630067291 */ /* 0x000fcc000f8ec0ff */
[----:B------:R-:W1:Y:S02]  /*4480*/  LDS.U8 R0, [UR5+0x1c] ;  /* 0x00001c05ff007984 */ /* 0x000e640008000000 */
[----:B-1----:R-:W-:-:S13]  /*4490*/  ISETP.NE.AND P0, PT, R0, RZ, PT ;  /* 0x000000ff0000720c */ /* 0x002fda0003f05270 */
[----:B------:R-:W-:Y:S05]  /*44a0*/  @P0 BRA `(.L_x_87) ;  /* 0x0000000000580947 */ /* 0x000fea0003800000 */
[----:B------:R-:W-:-:S13]  /*44b0*/  ELECT P0, URZ, PT ;  /* 0x0000000000ff782f */ /* 0x000fda0003800000 */
[----:B------:R-:W-:Y:S05]  /*44c0*/  @!P0 BRA `(.L_x_88) ;  /* 0x0000000000608947 */ /* 0x000fea0003800000 */
[----:B------:R-:W-:Y:S01]  /*44d0*/  UMOV UR4, 0x10 ;  /* 0x0000001000047882 */ /* 0x000fe20000000000 */
[----:B------:R-:W-:Y:S01]  /*44e0*/  HFMA2 R0, -RZ, RZ, 0, 5.9604644775390625e-08 ;  /* 0x00000001ff007431 */ /* 0x000fe200000001ff */
[----:B------:R-:W-:-:S03]  /*44f0*/  MOV R3, 0xffff ;  /* 0x0000ffff00037802 */ /* 0x000fc60000000f00 */
[----:B------:R-:W-:Y:S04]  /*4500*/  DEPBAR.LE SB1, 0x36 ;  /* 0x00009d800000791a */ /* 0x000fe80000000000 */
[----:B------:R-:W1:Y:S02]  /*4510*/  UTCATOMSWS.FIND_AND_SET.ALIGN UP0, UR4, UR4 ;  /* 0x00000004000475e3 */ /* 0x000e640008000800 */
[----:B-1----:R-:W-:Y:S01]  /*4520*/  MOV R4, UR4 ;  /* 0x0000000400047c02 */ /* 0x002fe20008000f00 */
[----:B------:R-:W-:Y:S06]  /*4530*/  BRA.U UP0, `(.L_x_89) ;  /* 0x0000000100187547 */ /* 0x000fec000b800000 */
.L_x_90:
[----:B------:R-:W-:Y:S05]  /*4540*/  NANOSLEEP 0x64 ;  /* 0x000000640000795d */ /* 0x000fea0003800000 */
[----:B------:R-:W-:-:S05]  /*4550*/  UMOV UR4, 0x10 ;  /* 0x0000001000047882 */ /* 0x000fca0000000000 */
[----:B------:R-:W-:Y:S04]  /*4560*/  DEPBAR.LE SB1, 0x36 ;  /* 0x00009d800000791a */ /* 0x000fe80000000000 */
[----:B------:R-:W1:Y:S02]  /*4570*/  UTCATOMSWS.FIND_AND_SET.ALIGN UP0, UR4, UR4 ;  /* 0x00000004000475e3 */ /* 0x000e640008000800 */
[----:B-1----:R-:W-:Y:S01]  /*4580*/  MOV R4, UR4 ;  /* 0x0000000400047c02 */ /* 0x002fe20008000f00 */
[----:B------:R-:W-:Y:S05]  /*4590*/  BRA.U !UP0, `(.L_x_90) ;  /* 0xfffffffd08e87547 */ /* 0x000fea000b83ffff */
.L_x_89:
[-C--:B------:R-:W-:Y:S02]  /*45a0*/  SHF.L.U32 R3, R3, R4.reuse, RZ ;  /* 0x0000000403037219 */ /* 0x080fe400000006ff */
[----:B------:R-:W-:Y:S01]  /*45b0*/  SHF.L.U32 R0, R0, R4, RZ ;  /* 0x0000000400007219 */ /* 0x000fe200000006ff */
[----:B------:R-:W-:Y:S02]  /*45c0*/  IMAD.SHL.U32 R4, R4, 0x20, RZ ;  /* 0x0000002004047824 */ /* 0x000fe400078e00ff */
[----:B------:R1:W-:Y:S04]  /*45d0*/  ATOMS.OR RZ, [UR5+0x14], R3 ;  /* 0x00001403ffff798c */ /* 0x0003e8000b000005 */
[----:B------:R1:W-:Y:S04]  /*45e0*/  ATOMS.OR RZ, [UR5+0x18], R0 ;  /* 0x00001800ffff798c */ /* 0x0003e8000b000005 */
[----:B------:R1:W-:Y:S01]  /*45f0*/  STS [UR6+0x2f0], R4 ;  /* 0x0002f004ff007988 */ /* 0x0003e20008000806 */
[----:B------:R-:W-:Y:S05]  /*4600*/  BRA `(.L_x_88) ;  /* 0x0000000000107947 */ /* 0x000fea0003800000 */
.L_x_87:
[----:B------:R-:W-:Y:S02]  /*4610*/  MOV R0, 0xffffffff ;  /* 0xffffffff00007802 */ /* 0x000fe40000000f00 */
[----:B------:R-:W-:-:S03]  /*4620*/  MOV R4, 0x4650 ;  /* 0x0000465000047802 */ /* 0x000fc60000000f00 */
[----:B------:R1:W-:Y:S04]  /*4630*/  STS [UR6+0x2f0], R0 ;  /* 0x0002f000ff007988 */ /* 0x0003e80008000806 */
[----:B-1---5:R-:W-:Y:S05]  /*4640*/  CALL.REL.NOINC `($__internal_1_$__cuda_sm10x_tcgen05_guardrail_trap_phase_invalid_during_alloc) ;  /* 0x0000005000c87944 */ /* 0x022fea0003c00000 */
.L_x_88:
[----:B------:R-:W-:Y:S05]  /*4650*/  WARPSYNC.ALL ;  /* 0x0000000000007948 */ /* 0x000fea0003800000 */
[----:B------:R-:W2:Y:S01]  /*4660*/  S2UR UR4, SR_CgaCtaId ;  /* 0x00000000000479c3 */ /* 0x000ea20000008800 */
[----:B------:R-:W-:Y:S01]  /*4670*/  UMOV UR13, 0x400 ;  /* 0x00000400000d7882 */ /* 0x000fe20000000000 */
[----:B------:R-:W-:-:S06]  /*4680*/  NOP ;  /* 0x0000000000007918 */ /* 0x000fcc0000000000 */
[----:B------:R-:W-:Y:S06]  /*4690*/  BAR.ARV 0x6, 0xa0 ;  /* 0x0182800000007b1d */ /* 0x000fec0000002000 */
[----:B------:R-:W3:Y:S01]  /*46a0*/  LDCU UR5, c[0x0][0x38c] ;  /* 0x00007180ff0577ac */ /* 0x000ee20008000800 */
[----:B------:R-:W-:Y:S01]  /*46b0*/  LOP3.LUT R2, R2, 0xffff, RZ, 0xc0, !PT ;  /* 0x0000ffff02027812 */ /* 0x000fe200078ec0ff */
[----:B------:R-:W-:Y:S01]  /*46c0*/  IMAD.MOV.U32 R11, RZ, RZ, 0x1 ;  /* 0x00000001ff0b7424 */ /* 0x000fe200078e00ff */
[----:B------:R-:W-:Y:S01]  /*46d0*/  CS2R R8, SRZ ;  /* 0x0000000000087805 */ /* 0x000fe2000001ff00 */
[----:B------:R-:W4:Y:S01]  /*46e0*/  LDCU UR8, c[0x0][0x38c] ;  /* 0x00007180ff0877ac */ /* 0x000f220008000800 */
[----:B------:R-:W-:Y:S01]  /*46f0*/  R2UR UR15, R2 ;  /* 0x00000000020f72ca */ /* 0x000fe200000e0000 */
[----:B------:R-:W-:Y:S01]  /*4700*/  IMAD.MOV.U32 R10, RZ, RZ, RZ ;  /* 0x000000ffff0a7224 */ /* 0x000fe200078e00ff */
[----:B------:R-:W-:Y:S01]  /*4710*/  UMOV UR19, URZ ;  /* 0x000000ff00137c82 */ /* 0x000fe20008000000 */
[----:B------:R-:W-:Y:S01]  /*4720*/  UMOV UR10, URZ ;  /* 0x000000ff000a7c82 */ /* 0x000fe20008000000 */
[----:B--2---:R-:W-:Y:S01]  /*4730*/  ULEA UR13, UR4, UR13, 0x18 ;  /* 0x0000000d040d7291 */ /* 0x004fe2000f8ec0ff */
[----:B------:R-:W-:Y:S01]  /*4740*/  UMOV UR20, 0x0 ;  /* 0x0000000000147882 */ /* 0x000fe20000000000 */
[----:B------:R-:W-:-:S02]  /*4750*/  UMOV UR21, 0x81004a0 ;  /* 0x081004a000157882 */ /* 0x000fc40000000000 */
[----:B------:R-:W-:Y:S02]  /*4760*/  UIADD3 UR6, UPT, UPT, UR13, 0x4600, URZ ;  /* 0x000046000d067890 */ /* 0x000fe4000fffe0ff */
[----:B------:R-:W-:Y:S02]  /*4770*/  UIADD3 UR7, UPT, UPT, UR13, 0x26600, URZ ;  /* 0x000266000d077890 */ /* 0x000fe4000fffe0ff */
[----:B---3--:R-:W-:Y:S01]  /*4780*/  UIADD3 UR5, UPT, UPT, UR5, 0x1f, URZ ;  /* 0x0000001f05057890 */ /* 0x008fe2000fffe0ff */
[----:B-1----:R-:W1:Y:S01]  /*4790*/  LDS R0, [UR13+0x2f0] ;  /* 0x0002f00dff007984 */ /* 0x002e620008000800 */
[----:B------:R-:W-:Y:S02]  /*47a0*/  USHF.R.U32.HI UR6, URZ, 0x4, UR6 ;  /* 0x00000004ff067899 */ /* 0x000fe40008011606 */
[----:B------:R-:W-:Y:S02]  /*47b0*/  USHF.R.S32.HI UR4, URZ, 0x1f, UR5 ;  /* 0x0000001fff047899 */ /* 0x000fe40008011405 */
[----:B------:R-:W-:-:S02]  /*47c0*/  ULOP3.LUT UR6, UR6, 0x3fff, URZ, 0xc0, !UPT ;  /* 0x00003fff06067892 */ /* 0x000fc4000f8ec0ff */
[----:B------:R-:W-:Y:S02]  /*47d0*/  ULEA.HI UR4, UR4, UR5, URZ, 0x5 ;  /* 0x0000000504047291 */ /* 0x000fe4000f8f28ff */
[----:B------:R-:W-:Y:S02]  /*47e0*/  USHF.R.U32.HI UR5, URZ, 0x4, UR7 ;  /* 0x00000004ff057899 */ /* 0x000fe40008011607 */
[----:B------:R-:W-:Y:S02]  /*47f0*/  USHF.R.S32.HI UR22, URZ, 0x5, UR4 ;  /* 0x00000005ff167899 */ /* 0x000fe40008011404 */
[----:B------:R-:W-:Y:S02]  /*4800*/  ULOP3.LUT UR5, UR5, 0x3fff, URZ, 0xc0, !UPT ;  /* 0x00003fff05057892 */ /* 0x000fe4000f8ec0ff */
[----:B------:R-:W-:Y:S02]  /*4810*/  UISETP.LT.AND UP0, UPT, UR22, 0x1, UPT ;  /* 0x000000011600788c */ /* 0x000fe4000bf01270 */
[----:B------:R-:W-:-:S02]  /*4820*/  ULOP3.LUT UR16, UR6, 0x10000, URZ, 0xfc, !UPT ;  /* 0x0001000006107892 */ /* 0x000fc4000f8efcff */
[----:B------:R-:W-:Y:S02]  /*4830*/  USEL UR23, UR22, 0x1, !UP0 ;  /* 0x0000000116177887 */ /* 0x000fe4000c000000 */
[----:B------:R-:W-:Y:S02]  /*4840*/  ULOP3.LUT UR17, UR5, 0x10000, URZ, 0xfc, !UPT ;  /* 0x0001000005117892 */ /* 0x000fe4000f8efcff */
[----:B------:R-:W-:Y:S02]  /*4850*/  UIADD3 UR23, UPT, UPT, -UR23, URZ, URZ ;  /* 0x000000ff17177290 */ /* 0x000fe4000fffe1ff */
[----:B----4-:R-:W-:Y:S01]  /*4860*/  UISETP.GE.AND UP4, UPT, UR8, 0x1, UPT ;  /* 0x000000010800788c */ /* 0x010fe2000bf86270 */
[----:B-1----:R-:W-:-:S15]  /*4870*/  R2UR UR24, R0 ;  /* 0x00000000001872ca */ /* 0x002fde00000e0000 */
.L_x_97:
[----:B------:R-:W-:Y:S02]  /*4880*/  LEA R0, R10, UR13, 0x3 ;  /* 0x0000000d0a007c11 */ /* 0x000fe4000f8e18ff */
[----:B------:R-:W-:Y:S02]  /*4890*/  SHF.L.U32 R2, R9, 0x1f, RZ ;  /* 0x0000001f09027819 */ /* 0x000fe400000006ff */
[----:B------:R-:W-:Y:S01]  /*48a0*/  PLOP3.LUT P0, PT, PT, PT, UP4, 0x80, 0x8 ;  /* 0x000000000008781c */ /* 0x000fe20003f0f048 */
[----:B------:R-:W-:Y:S01]  /*48b0*/  VIADD R3, R0, 0x250 ;  /* 0x0000025000037836 */ /* 0x000fe20000000000 */
[----:B-1----:R-:W1:Y:S02]  /*48c0*/  SYNCS.PHASECHK.TRANS64.TRYWAIT P1, [R0+URZ+0x240], R2 ;  /* 0x00024002000075a7 */ /* 0x002e6400080211ff */
[----:B-1-3--:R-:W-:Y:S09]  /*48d0*/  @!P1 BRA `(.L_x_91) ;  /* 0x0000004800f09947 */ /* 0x00aff20003800000 */
.L_x_208:
[----:B------:R-:W-:Y:S01]  /*48e0*/  LEA R4, R10, UR13, 0x4 ;  /* 0x0000000d0a047c11 */ /* 0x000fe2000f8e20ff */
[----:B------:R-:W-:Y:S01]  /*48f0*/  @UP4 ULEA UR4, UR10, UR13, 0x3 ;  /* 0x0000000d0a044291 */ /* 0x000fe2000f8e18ff */
[----:B------:R-:W-:Y:S01]  /*4900*/  PLOP3.LUT P2, PT, PT, PT, PT, 0x80, 0x8 ;  /* 0x000000000008781c */ /* 0x000fe20003f4f070 */
[----:B------:R-:W-:Y:S01]  /*4910*/  ULEA UR18, UR19, UR13, 0x3 ;  /* 0x0000000d13127291 */ /* 0x000fe2000f8e18ff */
[----:B------:R-:W-:Y:S02]  /*4920*/  PRMT R3, RZ, 0x654, R3 ;  /* 0x00000654ff037816 */ /* 0x000fe40000000003 */
[----:B------:R-:W2:Y:S01]  /*4930*/  LDS.128 R4, [R4+0x2d0] ;  /* 0x0002d00004047984 */ /* 0x000ea20000000c00 */
[----:B-1----:R-:W-:Y:S02]  /*4940*/  @P0 SHF.L.U32 R2, R8, 0x1f, RZ ;  /* 0x0000001f08020819 */ /* 0x002fe400000006ff */
[----:B------:R-:W-:Y:S01]  /*4950*/  SHF.L.U32 R0, R11, 0x1f, RZ ;  /* 0x0000001f0b007819 */ /* 0x000fe200000006ff */
[----:B------:R-:W-:Y:S01]  /*4960*/  @!PT LDS RZ, [RZ] ;  /* 0x00000000fffff984 */ /* 0x000fe20000000800 */
[----:B------:R-:W-:Y:S01]  /*4970*/  @!PT LDS RZ, [RZ] ;  /* 0x00000000fffff984 */ /* 0x000fe20000000800 */
[----:B------:R-:W-:Y:S01]  /*4980*/  @!PT LDS RZ, [RZ] ;  /* 0x00000000fffff984 */ /* 0x000fe20000000800 */
[----:B------:R-:W-:Y:S01]  /*4990*/  @!PT LDS RZ, [RZ] ;  /* 0x00000000fffff984 */ /* 0x000fe20000000800 */
[----:B------:R1:W-:Y:S06]  /*49a0*/  MEMBAR.ALL.CTA ;  /* 0x0000000000007992 */ /* 0x0003ec0000008000 */
[----:B-1----:R-:W1:Y:S02]  /*49b0*/  FENCE.VIEW.ASYNC.S ;  /* 0x00000000000073c6 */ /* 0x002e640000000000 */
[----:B-1----:R1:W-:Y:S01]  /*49c0*/  SYNCS.ARRIVE.TRANS64.RED.A1T0 RZ, [R3+URZ], RZ ;  /* 0x000000ff03ff79a7 */ /* 0x0023e200081004ff */
[----:B------:R1:W3:Y:S01]  /*49d0*/  @P0 SYNCS.PHASECHK.TRANS64.TRYWAIT P2, [UR4], R2 ;  /* 0x00000002ff0005a7 */ /* 0x0002e20008041104 */
[----:B--2---:R-:W-:Y:S01]  /*49e0*/  LOP3.LUT P1, RZ, R6, 0x1, RZ, 0xc0, !PT ;  /* 0x0000000106ff7812 */ /* 0x004fe2000782c0ff */
[----:B------:R-:W2:Y:S02]  /*49f0*/  SYNCS.PHASECHK.TRANS64.TRYWAIT P0, [UR18+0x280], R0 ;  /* 0x00028000ff0075a7 */ /* 0x000ea40008001112 */
[----:B-123--:R-:W-:Y:S10]  /*4a00*/  @!P0 BRA `(.L_x_92) ;  /* 0x0000004800b88947 */ /* 0x00eff40003800000 */
.L_x_210:
[----:B------:R-:W-:Y:S01]  /*4a10*/  IADD3 R10, PT, PT, R10, 0x1, RZ ;  /* 0x000000010a0a7810 */ /* 0x000fe20007ffe0ff */
[----:B------:R-:W-:Y:S06]  /*4a20*/  BRA.U !UP4, `(.L_x_93) ;  /* 0x000000010c887547 */ /* 0x000fec000b800000 */
[----:B------:R-:W-:Y:S02]  /*4a30*/  ULEA UR14, UR19, UR24, 0x6 ;  /* 0x00000018130e7291 */ /* 0x000fe4000f8e30ff */
[----:B------:R-:W-:Y:S01]  /*4a40*/  UPLOP3.LUT UP2, UPT, UPT, UPT, UPT, 0x40, 0x4 ;  /* 0x000000000004789c */ /* 0x000fe20003f4e870 */
[----:B------:R-:W-:Y:S01]  /*4a50*/  UMOV UR12, UR23 ;  /* 0x00000017000c7c82 */ /* 0x000fe20008000000 */
[----:B------:R-:W-:Y:S01]  /*4a60*/  UMOV UR11, UR22 ;  /* 0x00000016000b7c82 */ /* 0x000fe20008000000 */
[----:B------:R-:W-:-:S08]  /*4a70*/  UMOV UR5, UR10 ;  /* 0x0000000a00057c82 */ /* 0x000fd00008000000 */
.L_x_96:
[----:B------:R-:W-:Y:S02]  /*4a80*/  UIADD3 UR12, UPT, UPT, UR12, 0x1, URZ ;  /* 0x000000010c0c7890 */ /* 0x000fe4000fffe0ff */
[----:B--2---:R-:W-:Y:S02]  /*4a90*/  ULEA UR6, UR5, UR13, 0x3 ;  /* 0x0000000d05067291 */ /* 0x004fe4000f8e18ff */
[----:B------:R-:W-:Y:S01]  /*4aa0*/  UISETP.NE.AND UP3, UPT, UR12, URZ, UPT ;  /* 0x000000ff0c00728c */ /* 0x000fe2000bf65270 */
[----:B---3--:R-:W-:Y:S10]  /*4ab0*/  @P2 BRA `(.L_x_94) ;  /* 0x00000000000c2947 */ /* 0x008ff40003800000 */
[----:B-1----:R-:W-:Y:S04]  /*4ac0*/  SHF.L.U32 R2, R8, 0x1f, RZ ;  /* 0x0000001f08027819 */ /* 0x002fe800000006ff */
[----:B------:R-:W1:Y:S02]  /*4ad0*/  SYNCS.PHASECHK.TRANS64.TRYWAIT P0, [UR6], R2 ;  /* 0x00000002ff0075a7 */ /* 0x000e640008001106 */
[----:B-1----:R-:W-:Y:S05]  /*4ae0*/  @!P0 BRA `(.L_x_95) ;  /* 0x0000004800988947 */ /* 0x002fea0003800000 */
.L_x_94:
[----:B------:R-:W-:Y:S01]  /*4af0*/  UISETP.NE.AND UP0, UPT, UR11, 0x1, UPT ;  /* 0x000000010b00788c */ /* 0x000fe2000bf05270 */
[----:B------:R-:W-:Y:S01]  /*4b00*/  PLOP3.LUT P2, PT, PT, PT, PT, 0x80, 0x8 ;  /* 0x000000000008781c */ /* 0x000fe20003f4f070 */
[----:B------:R-:W-:Y:S02]  /*4b10*/  UIADD3 UR4, UPT, UPT, UR5, 0x1, URZ ;  /* 0x0000000105047890 */ /* 0x000fe4000fffe0ff */
[----:B------:R-:W-:Y:S02]  /*4b20*/  ULEA UR8, UR5, UR17, 0x7 ;  /* 0x0000001105087291 */ /* 0x000fe4000f8e38ff */
[----:B------:R-:W-:Y:S01]  /*4b30*/  UISETP.NE.AND UP1, UPT, UR4, 0x22, UPT ;  /* 0x000000220400788c */ /* 0x000fe2000bf25270 */
[----:B------:R-:W-:Y:S01]  /*4b40*/  PLOP3.LUT P0, PT, PT, PT, UP0, 0x80, 0x8 ;  /* 0x000000000008781c */ /* 0x000fe20003f0f008 */
[----:B------:R-:W-:Y:S02]  /*4b50*/  UIADD3 UR11, UPT, UPT, UR11, -0x1, URZ ;  /* 0xffffffff0b0b7890 */ /* 0x000fe4000fffe0ff */
[----:B------:R-:W-:Y:S02]  /*4b60*/  USEL UR7, URZ, 0x1, UP1 ;  /* 0x00000001ff077887 */ /* 0x000fe40008800000 */
[----:B------:R-:W-:Y:S01]  /*4b70*/  USEL UR10, UR4, URZ, UP1 ;  /* 0x000000ff040a7287 */ /* 0x000fe20008800000 */
[----:B------:R-:W-:Y:S03]  /*4b80*/  UMOV UR9, 0xc0004010 ;  /* 0xc000401000097882 */ /* 0x000fe60000000000 */
[----:B------:R-:W-:Y:S01]  /*4b90*/  @UP0 ULEA UR4, UR10, UR13, 0x3 ;  /* 0x0000000d0a040291 */ /* 0x000fe2000f8e18ff */
[----:B------:R-:W-:Y:S01]  /*4ba0*/  LOP3.LUT R8, R8, UR7, RZ, 0x3c, !PT ;  /* 0x0000000708087c12 */ /* 0x000fe2000f8e3cff */
[----:B------:R-:W-:Y:S03]  /*4bb0*/  UMOV UR7, 0xc0004010 ;  /* 0xc000401000077882 */ /* 0x000fe60000000000 */
[----:B-1----:R-:W-:Y:S04]  /*4bc0*/  @P0 SHF.L.U32 R0, R8, 0x1f, RZ ;  /* 0x0000001f08000819 */ /* 0x002fe800000006ff */
[----:B------:R2:W3:Y:S01]  /*4bd0*/  @P0 SYNCS.PHASECHK.TRANS64.TRYWAIT P2, [UR4], R0 ;  /* 0x00000000ff0005a7 */ /* 0x0004e20008041104 */
[----:B------:R-:W-:Y:S02]  /*4be0*/  UIADD3 UR4, UPT, UPT, UR6, 0x110, URZ ;  /* 0x0000011006047890 */ /* 0x000fe4000fffe0ff */
[----:B------:R-:W-:Y:S03]  /*4bf0*/  ULEA UR6, UR5, UR16, 0x8 ;  /* 0x0000001005067291 */ /* 0x000fe6000f8e40ff */
[----:B------:R-:W-:Y:S06]  /*4c00*/  UMOV UR5, UR10 ;  /* 0x0000000a00057c82 */ /* 0x000fec0008000000 */
[----:B------:R2:W-:Y:S01]  /*4c10*/  UTCIMMA gdesc[UR6], gdesc[UR8], tmem[UR14], tmem[UR20], idesc[UR21], UP2 ;  /* 0x00ff1408060075ea */ /* 0x0005e2000900010e */
[----:B------:R-:W-:Y:S01]  /*4c20*/  UPLOP3.LUT UP2, UPT, UPT, UPT, UPT, 0x80, 0x8 ;  /* 0x000000000008789c */ /* 0x000fe20003f4f070 */
[----:B------:R2:W-:Y:S01]  /*4c30*/  UTCBAR.MULTICAST [UR4], URZ, UR15 ;  /* 0x000000ff040073e9 */ /* 0x0005e2000800080f */
[----:B------:R-:W-:Y:S09]  /*4c40*/  BRA.U UP3, `(.L_x_96) ;  /* 0xfffffffd038c7547 */ /* 0x000ff2000b83ffff */
.L_x_93:
[----:B--2---:R-:W-:Y:S01]  /*4c50*/  UIADD3 UR4, UPT, UPT, UR19, 0x1, URZ ;  /* 0x0000000113047890 */ /* 0x004fe2000fffe0ff */
[C---:B------:R-:W-:Y:S01]  /*4c60*/  ISETP.NE.AND P0, PT, R10.reuse, 0x2, PT ;  /* 0x000000020a00780c */ /* 0x040fe20003f05270 */
[----:B------:R-:W-:Y:S02]  /*4c70*/  UIADD3 UR5, UPT, UPT, UR18, 0x260, URZ ;  /* 0x0000026012057890 */ /* 0x000fe4000fffe0ff */
[----:B------:R-:W-:Y:S01]  /*4c80*/  UISETP.NE.AND UP0, UPT, UR4, 0x4, UPT ;  /* 0x000000040400788c */ /* 0x000fe2000bf05270 */
[----:B-1----:R-:W-:Y:S02]  /*4c90*/  SEL R0, RZ, 0x1, P0 ;  /* 0x00000001ff007807 */ /* 0x002fe40000000000 */
[----:B------:R-:W-:Y:S01]  /*4ca0*/  SEL R10, R10, RZ, P0 ;  /* 0x000000ff0a0a7207 */ /* 0x000fe20000000000 */
[----:B------:R-:W-:Y:S01]  /*4cb0*/  USEL UR6, URZ, 0x1, UP0 ;  /* 0x00000001ff067887 */ /* 0x000fe20008000000 */
[----:B------:R-:W-:Y:S01]  /*4cc0*/  LOP3.LUT R9, R9, R0, RZ, 0x3c, !PT ;  /* 0x0000000009097212 */ /* 0x000fe200078e3cff */
[----:B------:R-:W-:Y:S01]  /*4cd0*/  USEL UR19, UR4, URZ, UP0 ;  /* 0x000000ff04137287 */ /* 0x000fe20008000000 */
[----:B------:R1:W-:Y:S03]  /*4ce0*/  UTCBAR [UR5], URZ ;  /* 0x000000ff050073e9 */ /* 0x0003e600080000ff */
[----:B------:R-:W-:Y:S01]  /*4cf0*/  LOP3.LUT R11, R11, UR6, RZ, 0x3c, !PT ;  /* 0x000000060b0b7c12 */ /* 0x000fe2000f8e3cff */
[----:B------:R-:W-:Y:S07]  /*4d00*/  @P1 BRA `(.L_x_97) ;  /* 0xfffffff800dc1947 */ /* 0x000fee000383ffff */
[----:B------:R-:W2:Y:S01]  /*4d10*/  S2UR UR8, SR_CgaCtaId ;  /* 0x00000000000879c3 */ /* 0x000ea20000008800 */
[----:B------:R-:W-:Y:S01]  /*4d20*/  ELECT P0, URZ, PT ;  /* 0x0000000000ff782f */ /* 0x000fe20003800000 */
[----:B------:R-:W-:Y:S01]  /*4d30*/  IMAD.MOV.U32 R0, RZ, RZ, 0x1 ;  /* 0x00000001ff007424 */ /* 0x000fe200078e00ff */
[----:B------:R-:W-:Y:S01]  /*4d40*/  UIADD3 UR13, UPT, UPT, UR13, 0x280, URZ ;  /* 0x000002800d0d7890 */ /* 0x000fe2000fffe0ff */
[----:B------:R-:W-:Y:S01]  /*4d50*/  SHF.L.U32 R2, R11, 0x1f, RZ ;  /* 0x0000001f0b027819 */ /* 0x000fe200000006ff */
[----:B------:R-:W-:-:S03]  /*4d60*/  UMOV UR4, 0x40 ;  /* 0x0000004000047882 */ /* 0x000fc60000000000 */
[----:B------:R-:W-:Y:S01]  /*4d70*/  UVIRTCOUNT.DEALLOC.SMPOOL 0x80 ;  /* 0x000000800000784c */ /* 0x000fe20000000000 */
[----:B--2---:R-:W-:Y:S02]  /*4d80*/  ULEA UR8, UR8, UR4, 0x18 ;  /* 0x0000000408087291 */ /* 0x004fe4000f8ec0ff */
[----:B------:R-:W-:-:S07]  /*4d90*/  ULEA UR4, UR19, UR13, 0x3 ;  /* 0x0000000d13047291 */ /* 0x000fce000f8e18ff */
[----:B------:R2:W-:Y:S02]  /*4da0*/  @P0 STS.U8 [UR8+0x1c], R0 ;  /* 0x00001c00ff000988 */ /* 0x0005e40008000008 */
[----:B------:R-:W4:Y:S02]  /*4db0*/  SYNCS.PHASECHK.TRANS64.TRYWAIT P0, [UR4], R2 ;  /* 0x00000002ff0075a7 */ /* 0x000f240008001104 */
[----:B--2-4-:R-:W-:Y:S05]  /*4dc0*/  @!P0 BRA `(.L_x_98) ;  /* 0x0000004400f88947 */ /* 0x014fea0003800000 */
.L_x_213:
[----:B------:R-:W-:-:S04]  /*4dd0*/  UIADD3 UR4, UPT, UPT, UR19, 0x1, URZ ;  /* 0x0000000113047890 */ /* 0x000fc8000fffe0ff */
[----:B------:R-:W-:-:S04]  /*4de0*/  UISETP.NE.AND UP0, UPT, UR4, 0x4, UPT ;  /* 0x000000040400788c */ /* 0x000fc8000bf05270 */
[----:B------:R-:W-:Y:S02]  /*4df0*/  USEL UR6, URZ, 0x1, UP0 ;  /* 0x00000001ff067887 */ /* 0x000fe40008000000 */
[----:B------:R-:W-:-:S04]  /*4e00*/  USEL UR4, UR4, URZ, UP0 ;  /* 0x000000ff04047287 */ /* 0x000fc80008000000 */
[----:B-1----:R-:W-:Y:S01]  /*4e10*/  ULEA UR5, UR4, UR13, 0x3 ;  /* 0x0000000d04057291 */ /* 0x002fe2000f8e18ff */
[----:B--2---:R-:W-:-:S04]  /*4e20*/  LOP3.LUT R2, R11, UR6, RZ, 0x3c, !PT ;  /* 0x000000060b027c12 */ /* 0x004fc8000f8e3cff */
[----:B------:R-:W-:-:S04]  /*4e30*/  SHF.L.U32 R3, R2, 0x1f, RZ ;  /* 0x0000001f02037819 */ /* 0x000fc800000006ff */
[----:B------:R-:W1:Y:S02]  /*4e40*/  SYNCS.PHASECHK.TRANS64.TRYWAIT P0, [UR5], R3 ;  /* 0x00000003ff0075a7 */ /* 0x000e640008001105 */
[----:B-1----:R-:W-:Y:S05]  /*4e50*/  @!P0 BRA `(.L_x_99) ;  /* 0x0000004400ec8947 */ /* 0x002fea0003800000 */
.L_x_215:
        /* <DEDUP_REMOVED lines=9> */
.L_x_217:
[----:B------:R-:W-:-:S04]  /*4ef0*/  UIADD3 UR4, UPT, UPT, UR4, 0x1, URZ ;  /* 0x0000000104047890 */ /* 0x000fc8000fffe0ff */
[----:B------:R-:W-:-:S04]  /*4f00*/  UISETP.NE.AND UP0, UPT, UR4, 0x4, UPT ;  /* 0x000000040400788c */ /* 0x000fc8000bf05270 */
[----:B------:R-:W-:Y:S02]  /*4f10*/  USEL UR5, URZ, 0x1, UP0 ;  /* 0x00000001ff057887 */ /* 0x000fe40008000000 */
[----:B------:R-:W-:-:S04]  /*4f20*/  USEL UR4, UR4, URZ, UP0 ;  /* 0x000000ff04047287 */ /* 0x000fc80008000000 */
[----:B------:R-:W-:Y:S01]  /*4f30*/  ULEA UR4, UR4, UR13, 0x3 ;  /* 0x0000000d04047291 */ /* 0x000fe2000f8e18ff */
[----:B------:R-:W-:-:S04]  /*4f40*/  LOP3.LUT R2, R2, UR5, RZ, 0x3c, !PT ;  /* 0x0000000502027c12 */ /* 0x000fc8000f8e3cff */
[----:B------:R-:W-:-:S04]  /*4f50*/  SHF.L.U32 R2, R2, 0x1f, RZ ;  /* 0x0000001f02027819 */ /* 0x000fc800000006ff */
[----:B------:R-:W2:Y:S02]  /*4f60*/  SYNCS.PHASECHK.TRANS64.TRYWAIT P0, [UR4], R2 ;  /* 0x00000002ff0075a7 */ /* 0x000ea40008001104 */
[----:B--2---:R-:W-:Y:S05]  /*4f70*/  @!P0 BRA `(.L_x_101) ;  /* 0x0000004400d48947 */ /* 0x004fea0003800000 */
.L_x_219:
[----:B------:R-:W-:Y:S01]  /*4f80*/  NOP ;  /* 0x0000000000007918 */ /* 0x000fe20000000000 */
[----:B-1----:R-:W1:Y:S01]  /*4f90*/  LDS R0, [UR8+0x14] ;  /* 0x00001408ff007984 */ /* 0x002e620008000800 */
[----:B------:R-:W-:Y:S01]  /*4fa0*/  ULOP3.LUT UR4, UR24, 0xffff, URZ, 0xc0, !UPT ;  /* 0x0000ffff18047892 */ /* 0x000fe2000f8ec0ff */
[----:B------:R-:W-:Y:S01]  /*4fb0*/  UMOV UR5, 0xffff ;  /* 0x0000ffff00057882 */ /* 0x000fe20000000000 */
[----:B------:R-:W-:Y:S02]  /*4fc0*/  UMOV UR6, 0x1 ;  /* 0x0000000100067882 */ /* 0x000fe40000000000 */
[----:B------:R-:W-:-:S04]  /*4fd0*/  USHF.R.U32.HI UR4, URZ, 0x5, UR4 ;  /* 0x00000005ff047899 */ /* 0x000fc80008011604 */
[----:B------:R-:W-:Y:S02]  /*4fe0*/  USHF.L.U32 UR5, UR5, UR4, URZ ;  /* 0x0000000405057299 */ /* 0x000fe400080006ff */
[----:B------:R-:W-:-:S04]  /*4ff0*/  USHF.L.U32 UR4, UR6, UR4, URZ ;  /* 0x0000000406047299 */ /* 0x000fc800080006ff */
[----:B-1----:R-:W-:-:S04]  /*5000*/  LOP3.LUT R0, R0, UR5, RZ, 0xc0, !PT ;  /* 0x0000000500007c12 */ /* 0x002fc8000f8ec0ff */
[----:B------:R-:W-:-:S13]  /*5010*/  ISETP.NE.AND P0, PT, R0, UR5, PT ;  /* 0x0000000500007c0c */ /* 0x000fda000bf05270 */
[----:B------:R-:W-:Y:S05]  /*5020*/  @P0 BRA `(.L_x_102) ;  /* 0x0000000000580947 */ /* 0x000fea0003800000 */
[----:B------:R-:W1:Y:S02]  /*5030*/  LDS R0, [UR8+0x18] ;  /* 0x00001808ff007984 */ /* 0x000e640008000800 */
[----:B-1----:R-:W-:-:S04]  /*5040*/  LOP3.LUT R0, R0, UR4, RZ, 0xc0, !PT ;  /* 0x0000000400007c12 */ /* 0x002fc8000f8ec0ff */
[----:B------:R-:W-:-:S13]  /*5050*/  ISETP.NE.AND P0, PT, R0, UR4, PT ;  /* 0x0000000400007c0c */ /* 0x000fda000bf05270 */
[----:B------:R-:W-:Y:S05]  /*5060*/  @P0 BRA `(.L_x_103) ;  /* 0x00000000003c0947 */ /* 0x000fea0003800000 */
[----:B------:R-:W1:Y:S01]  /*5070*/  S2R R2, SR_LANEID ;  /* 0x0000000000027919 */ /* 0x000e620000000000 */
[----:B------:R-:W-:-:S06]  /*5080*/  ULOP3.LUT UR5, URZ, UR5, URZ, 0x33, !UPT ;  /* 0x00000005ff057292 */ /* 0x000fcc000f8e33ff */
[----:B------:R-:W-:-:S04]  /*5090*/  IMAD.U32 R0, RZ, RZ, UR5 ;  /* 0x00000005ff007e24 */ /* 0x000fc8000f8e00ff */
[----:B------:R2:W4:Y:S02]  /*50a0*/  REDUX UR7, R0 ;  /* 0x00000000000773c4 */ /* 0x0005240000000000 */
[----:B------:R1:W-:Y:S01]  /*50b0*/  UTCATOMSWS.AND URZ, UR5 ;  /* 0x0000000500ff79e3 */ /* 0x0003e20008000000 */
[----:B--2---:R-:W-:Y:S01]  /*50c0*/  LOP3.LUT R0, RZ, UR4, RZ, 0x33, !PT ;  /* 0x00000004ff007c12 */ /* 0x004fe2000f8e33ff */
[----:B------:R-:W-:Y:S02]  /*50d0*/  VOTEU.ANY UR4, UPT, PT ;  /* 0x0000000000047886 */ /* 0x000fe400038e0100 */
[----:B------:R-:W-:Y:S02]  /*50e0*/  UFLO.U32 UR4, UR4 ;  /* 0x00000004000472bd */ /* 0x000fe400080e0000 */
[----:B------:R-:W2:Y:S04]  /*50f0*/  REDUX UR6, R0 ;  /* 0x00000000000673c4 */ /* 0x000ea80000000000 */
[----:B-1----:R-:W-:-:S02]  /*5100*/  ISETP.EQ.U32.AND P0, PT, R2, UR4, PT ;  /* 0x0000000402007c0c */ /* 0x002fc4000bf02070 */
[----:B----4-:R-:W-:-:S11]  /*5110*/  MOV R2, UR7 ;  /* 0x0000000700027c02 */ /* 0x010fd60008000f00 */
[----:B------:R1:W-:Y:S01]  /*5120*/  @P0 ATOMS.AND RZ, [UR8+0x14], R2 ;  /* 0x00001402ffff098c */ /* 0x0003e2000a800008 */
[----:B--2---:R-:W-:-:S05]  /*5130*/  IMAD.U32 R0, RZ, RZ, UR6 ;  /* 0x00000006ff007e24 */ /* 0x004fca000f8e00ff */
[----:B------:R1:W-:Y:S01]  /*5140*/  @P0 ATOMS.AND RZ, [UR8+0x18], R0 ;  /* 0x00001800ffff098c */ /* 0x0003e2000a800008 */
[----:B------:R-:W-:Y:S05]  /*5150*/  BRA `(.L_x_104) ;  /* 0x0000000000147947 */ /* 0x000fea0003800000 */
.L_x_103:
[----:B------:R-:W-:Y:S02]  /*5160*/  MOV R2, 0x5180 ;  /* 0x0000518000027802 */ /* 0x000fe40000000f00 */
[----:B---3-5:R-:W-:Y:S05]  /*5170*/  CALL.REL.NOINC `($__internal_0_$__cuda_sm10x_tcgen05_guardrail_trap_col_being_dealloced_not_returned_by_alloc) ;  /* 0x0000004400f07944 */ /* 0x028fea0003c00000 */
[----:B------:R-:W-:Y:S05]  /*5180*/  BRA `(.L_x_104) ;  /* 0x0000000000087947 */ /* 0x000fea0003800000 */
.L_x_102:
[----:B------:R-:W-:Y:S02]  /*5190*/  MOV R2, 0x51b0 ;  /* 0x000051b000027802 */ /* 0x000fe40000000f00 */
[----:B---3-5:R-:W-:Y:S05]  /*51a0*/  CALL.REL.NOINC `($__internal_2_$__cuda_sm10x_tcgen05_guardrail_trap_unallocated_columns_being_dealloced) ;  /* 0x0000004400fc7944 */ /* 0x028fea0003c00000 */
.L_x_104:
[----:B------:R-:W-:Y:S01]  /*51b0*/  NOP ;  /* 0x0000000000007918 */ /* 0x000fe20000000000 */
[----:B------:R-:W-:Y:S05]  /*51c0*/  EXIT ;  /* 0x000000000000794d */ /* 0x000fea0003800000 */
.L_x_86:
[----:B------:R-:W-:-:S09]  /*51d0*/  UISETP.NE.OR UP0, UPT, UR22, 0x3, !UP3 ;  /* 0x000000031600788c */ /* 0x000fd2000df05670 */
[----:B------:R-:W-:Y:S05]  /*51e0*/  BRA.U UP0, `(.L_x_105) ;  /* 0x0000000d00087547 */ /* 0x000fea000b800000 */
[----:B------:R-:W1:Y:S01]  /*51f0*/  LDCU UR26, c[0x0][0x370] ;  /* 0x00006e00ff1a77ac */ /* 0x000e620008000800 */
[----:B------:R-:W2:Y:S01]  /*5200*/  LDC.64 R16, c[0x0][0x348] ;  /* 0x0000d200ff107b82 */ /* 0x000ea20000000a00 */
[----:B------:R-:W-:Y:S02]  /*5210*/  HFMA2 R13, -RZ, RZ, 0, 0 ;  /* 0x00000000ff0d7431 */ /* 0x000fe400000001ff */
[----:B------:R-:W-:Y:S01]  /*5220*/  IMAD.MOV.U32 R15, RZ, RZ, 0x1 ;  /* 0x00000001ff0f7424 */ /* 0x000fe200078e00ff */
[----:B------:R-:W1:Y:S01]  /*5230*/  LDCU.128 UR28, c[0x0][0xb10] ;  /* 0x00016200ff1c77ac */ /* 0x000e620008000c00 */
[----:B------:R-:W-:Y:S01]  /*5240*/  IMAD.MOV.U32 R14, RZ, RZ, RZ ;  /* 0x000000ffff0e7224 */ /* 0x000fe200078e00ff */
[----:B------:R-:W-:Y:S01]  /*5250*/  MOV R12, 0x2000 ;  /* 0x00002000000c7802 */ /* 0x000fe20000000f00 */
[----:B------:R-:W3:Y:S01]  /*5260*/  LDCU UR25, c[0x0][0x374] ;  /* 0x00006e80ff1977ac */ /* 0x000ee20008000800 */
[----:B------:R-:W4:Y:S01]  /*5270*/  LDC.64 R2, c[0x0][0x888] ;  /* 0x00022200ff027b82 */ /* 0x000f220000000a00 */
[----:B------:R-:W3:Y:S01]  /*5280*/  LDCU UR16, c[0x0][0xb0c] ;  /* 0x00016180ff1077ac */ /* 0x000ee20008000800 */
[----:B------:R-:W2:Y:S06]  /*5290*/  LDCU UR35, c[0x0][0xb20] ;  /* 0x00016400ff2377ac */ /* 0x000eac0008000800 */
[----:B------:R-:W4:Y:S01]  /*52a0*/  LDC.64 R4, c[0x0][0x890] ;  /* 0x00022400ff047b82 */ /* 0x000f220000000a00 */
[----:B------:R-:W2:Y:S01]  /*52b0*/  LDCU UR4, c[0x0][0xb30] ;  /* 0x00016600ff0477ac */ /* 0x000ea20008000800 */
[----:B------:R-:W-:Y:S01]  /*52c0*/  UMOV UR17, 0x400 ;  /* 0x0000040000117882 */ /* 0x000fe20000000000 */
[----:B-1----:R-:W-:-:S02]  /*52d0*/  UIMAD.WIDE.U32 UR32, UR26, UR28, URZ ;  /* 0x0000001c1a2072a5 */ /* 0x002fc4000f8e00ff */
[----:B---3--:R-:W-:Y:S02]  /*52e0*/  UIMAD.WIDE.U32 UR6, UR25, UR31, URZ ;  /* 0x0000001f190672a5 */ /* 0x008fe4000f8e00ff */
[----:B------:R-:W-:Y:S02]  /*52f0*/  ULEA UR17, UR48, UR17, 0x18 ;  /* 0x0000001130117291 */ /* 0x000fe4000f8ec0ff */
[----:B------:R-:W-:Y:S02]  /*5300*/  UPLOP3.LUT UP3, UPT, UPT, UPT, UPT, 0x40, 0x4 ;  /* 0x000000000004789c */ /* 0x000fe40003f6e870 */
[----:B------:R-:W-:Y:S01]  /*5310*/  UIADD3 UR5, UPT, UPT, UR17, 0x220, URZ ;  /* 0x0000022011057890 */ /* 0x000fe2000fffe0ff */
[----:B------:R-:W-:Y:S01]  /*5320*/  UMOV UR32, UR33 ;  /* 0x0000002100207c82 */ /* 0x000fe20008000000 */
[----:B------:R-:W-:Y:S01]  /*5330*/  UMOV UR27, UR7 ;  /* 0x00000007001b7c82 */ /* 0x000fe20008000000 */
[----:B------:R-:W-:Y:S02]  /*5340*/  UISETP.GE.AND UP0, UPT, UR40, 0x1, UPT ;  /* 0x000000012800788c */ /* 0x000fe4000bf06270 */
[----:B------:R-:W-:Y:S01]  /*5350*/  UISETP.NE.AND UP4, UPT, UR40, 0x1, UPT ;  /* 0x000000012800788c */ /* 0x000fe2000bf85270 */
[----:B------:R-:W1:Y:S01]  /*5360*/  LDCU.64 UR14, c[0x0][0xb28] ;  /* 0x00016500ff0e77ac */ /* 0x000e620008000a00 */
[----:B------:R-:W-:-:S02]  /*5370*/  UISETP.NE.AND UP6, UPT, UR16, 0x1, UPT ;  /* 0x000000011000788c */ /* 0x000fc4000bfc5270 */
[----:B------:R-:W-:Y:S02]  /*5380*/  UISETP.NE.AND UP5, UPT, UR30, 0x1, UPT ;  /* 0x000000011e00788c */ /* 0x000fe4000bfa5270 */
[----:B------:R-:W-:Y:S02]  /*5390*/  UPRMT UR48, UR48, 0x654, UR5 ;  /* 0x0000065430307896 */ /* 0x000fe40008000005 */
[----:B------:R-:W-:Y:S02]  /*53a0*/  USHF.R.U32.HI UR32, URZ, UR29, UR32 ;  /* 0x0000001dff207299 */ /* 0x000fe40008011620 */
[----:B--2---:R-:W-:Y:S02]  /*53b0*/  USHF.R.U32.HI UR27, URZ, UR35, UR27 ;  /* 0x00000023ff1b7299 */ /* 0x004fe4000801161b */
[----:B------:R-:W-:-:S11]  /*53c0*/  UISETP.NE.AND UP2, UPT, UR4, 0x1, UPT ;  /* 0x000000010400788c */ /* 0x000fd6000bf45270 */
.L_x_113:
[C---:B------:R-:W-:Y:S02]  /*53d0*/  LEA R7, R14.reuse, UR17, 0x3 ;  /* 0x000000110e077c11 */ /* 0x040fe4000f8e18ff */
[----:B------:R-:W-:Y:S02]  /*53e0*/  SHF.L.U32 R0, R13, 0x1f, RZ ;  /* 0x0000001f0d007819 */ /* 0x000fe400000006ff */
[----:B------:R-:W-:Y:S02]  /*53f0*/  LEA R8, R14, UR17, 0x4 ;  /* 0x000000110e087c11 */ /* 0x000fe4000f8e20ff */
[----:B--2---:R-:W2:Y:S02]  /*5400*/  SYNCS.PHASECHK.TRANS64.TRYWAIT P0, [R7+URZ+0x240], R0 ;  /* 0x00024000070075a7 */ /* 0x004ea400080011ff */
[----:B--2---:R-:W-:Y:S05]  /*5410*/  @!P0 BRA `(.L_x_106) ;  /* 0x0000004000c48947 */ /* 0x004fea0003800000 */
.L_x_220:
[----:B------:R-:W3:Y:S01]  /*5420*/  LDS.128 R8, [R8+0x2d0] ;  /* 0x0002d00008087984 */ /* 0x000ee20000000c00 */
[----:B------:R-:W-:Y:S01]  /*5430*/  UISETP.GE.AND UP0, UPT, UR40, 0x1, UPT ;  /* 0x000000012800788c */ /* 0x000fe2000bf06270 */
[----:B------:R-:W-:Y:S01]  /*5440*/  @!PT LDS RZ, [RZ] ;  /* 0x00000000fffff984 */ /* 0x000fe20000000800 */
[----:B------:R-:W-:Y:S01]  /*5450*/  @!PT LDS RZ, [RZ] ;  /* 0x00000000fffff984 */ /* 0x000fe20000000800 */
[----:B------:R-:W-:Y:S01]  /*5460*/  @!PT LDS RZ, [RZ] ;  /* 0x00000000fffff984 */ /* 0x000fe20000000800 */
[----:B------:R-:W-:Y:S01]  /*5470*/  @!PT LDS RZ, [RZ] ;  /* 0x00000000fffff984 */ /* 0x000fe20000000800 */
[----:B------:R1:W-:Y:S06]  /*5480*/  MEMBAR.ALL.CTA ;  /* 0x0000000000007992 */ /* 0x0003ec0000008000 */
[----:B-1----:R-:W1:Y:S01]  /*5490*/  FENCE.VIEW.ASYNC.S ;  /* 0x00000000000073c6 */ /* 0x002e620000000000 */
[----:B---3--:R-:W-:Y:S11]  /*54a0*/  LOP3.LUT P0, RZ, R10, 0x1, RZ, 0xc0, !PT ;  /* 0x000000010aff7812 */ /* 0x008ff6000780c0ff */
[----:B------:R-:W-:Y:S02]  /*54b0*/  @!UPT UIADD3 URZ, UPT, UPT, URZ, URZ, URZ ;  /* 0x000000fffffff290 */ /* 0x000fe4000fffe0ff */
[----:B-1----:R-:W-:Y:S01]  /*54c0*/  VOTEU.ANY UP1, P0 ;  /* 0x0000000000ff7886 */ /* 0x002fe20000020100 */
[----:B------:R-:W-:Y:S11]  /*54d0*/  PLOP3.LUT P0, PT, PT, PT, UP1, 0x80, 0x8 ;  /* 0x000000000008781c */ /* 0x000ff60003f0f018 */
[----:B------:R-:W-:Y:S02]  /*54e0*/  @!UPT UIADD3 URZ, UPT, UPT, URZ, URZ, URZ ;  /* 0x000000fffffff290 */ /* 0x000fe4000fffe0ff */
[----:B--2---:R-:W-:Y:S02]  /*54f0*/  @P0 SHF.R.U32.HI R0, RZ, 0x10, R9 ;  /* 0x00000010ff000819 */ /* 0x004fe40000011609 */
[----:B------:R-:W-:Y:S02]  /*5500*/  @P0 MOV R6, R8 ;  /* 0x0000000800060202 */ /* 0x000fe40000000f00 */
[----:B------:R-:W-:Y:S01]  /*5510*/  @P0 R2UR UR4, R0 ;  /* 0x00000000000402ca */ /* 0x000fe200000e0000 */
[----:B------:R-:W-:Y:S01]  /*5520*/  VIADD R0, R7, 0x250 ;  /* 0x0000025007007836 */ /* 0x000fe20000000000 */
[----:B------:R-:W-:Y:S02]  /*5530*/  @P0 LOP3.LUT R8, R9, 0xffff, RZ, 0xc0, !PT ;  /* 0x0000ffff09080812 */ /* 0x000fe400078ec0ff */
[----:B------:R-:W-:Y:S02]  /*5540*/  @P0 R2UR UR6, R6 ;  /* 0x00000000060602ca */ /* 0x000fe400000e0000 */
[----:B------:R-:W-:Y:S02]  /*5550*/  PRMT R0, RZ, 0x654, R0 ;  /* 0x00000654ff007816 */ /* 0x000fe40000000000 */
[----:B------:R-:W-:Y:S02]  /*5560*/  @P0 R2UR UR5, R8 ;  /* 0x00000000080502ca */ /* 0x000fe400000e0000 */
[----:B------:R1:W-:Y:S03]  /*5570*/  SYNCS.ARRIVE.TRANS64.RED.A1T0 RZ, [R0+URZ], RZ ;  /* 0x000000ff00ff79a7 */ /* 0x0003e600081004ff */
[----:B------:R-:W-:Y:S04]  /*5580*/  @UP1 UMOV UR24, UR4 ;  /* 0x0000000400181c82 */ /* 0x000fe80008000000 */
[----:B------:R-:W-:Y:S04]  /*5590*/  @UP1 UMOV UR13, UR6 ;  /* 0x00000006000d1c82 */ /* 0x000fe80008000000 */
[----:B------:R-:W-:Y:S01]  /*55a0*/  @UP1 UMOV UR7, UR5 ;  /* 0x0000000500071c82 */ /* 0x000fe20008000000 */
[----:B------:R-:W-:Y:S05]  /*55b0*/  BRA.U !UP0, `(.L_x_107) ;  /* 0x0000000108a47547 */ /* 0x000fea000b800000 */
[----:B------:R-:W-:Y:S02]  /*55c0*/  UIMAD.WIDE.U32 UR10, UR7, UR31, URZ ;  /* 0x0000001f070a72a5 */ /* 0x000fe4000f8e00ff */
[----:B------:R-:W-:Y:S02]  /*55d0*/  UIMAD.WIDE.U32 UR18, UR13, UR28, URZ ;  /* 0x0000001c0d1272a5 */ /* 0x000fe4000f8e00ff */
[----:B------:R-:W-:Y:S02]  /*55e0*/  USEL UR4, UR25, UR27, !UP5 ;  /* 0x0000001b19047287 */ /* 0x000fe4000e800000 */
[----:B------:R-:W-:Y:S02]  /*55f0*/  USEL UR8, UR26, UR32, !UP6 ;  /* 0x000000201a087287 */ /* 0x000fe4000f000000 */
[----:B------:R-:W-:Y:S02]  /*5600*/  UIMAD.WIDE.U32 UR20, UR4, UR14, URZ ;  /* 0x0000000e041472a5 */ /* 0x000fe4000f8e00ff */
[----:B------:R-:W-:Y:S01]  /*5610*/  UIMAD.WIDE.U32 UR22, UR8, UR14, URZ ;  /* 0x0000000e081672a5 */ /* 0x000fe2000f8e00ff */
[----:B------:R-:W-:Y:S02]  /*5620*/  UMOV UR5, UR11 ;  /* 0x0000000b00057c82 */ /* 0x000fe40008000000 */
[----:B------:R-:W-:Y:S03]  /*5630*/  USHF.R.U32.HI UR6, URZ, UR35, UR5 ;  /* 0x00000023ff067299 */ /* 0x000fe60008011605 */
[----:B------:R-:W-:Y:S01]  /*5640*/  UMOV UR5, UR19 ;  /* 0x0000001300057c82 */ /* 0x000fe20008000000 */
[----:B------:R-:W-:Y:S02]  /*5650*/  USEL UR6, UR7, UR6, !UP5 ;  /* 0x0000000607067287 */ /* 0x000fe4000e800000 */
[----:B------:R-:W-:Y:S02]  /*5660*/  USHF.R.U32.HI UR9, URZ, UR29, UR5 ;  /* 0x0000001dff097299 */ /* 0x000fe40008011605 */
[----:B------:R-:W-:Y:S01]  /*5670*/  UIMAD.WIDE.U32 UR10, UR6, UR14, URZ ;  /* 0x0000000e060a72a5 */ /* 0x000fe2000f8e00ff */
[----:B------:R-:W-:Y:S02]  /*5680*/  UMOV UR5, UR21 ;  /* 0x0000001500057c82 */ /* 0x000fe40008000000 */
[----:B------:R-:W-:Y:S03]  /*5690*/  @UP4 USHF.R.U32.HI UR4, URZ, UR15, UR5 ;  /* 0x0000000fff044299 */ /* 0x000fe60008011605 */
[----:B------:R-:W-:Y:S01]  /*56a0*/  UMOV UR5, UR23 ;  /* 0x0000001700057c82 */ /* 0x000fe20008000000 */
[----:B------:R-:W-:Y:S02]  /*56b0*/  UIMAD UR4, UR40, UR4, URZ ;  /* 0x00000004280472a4 */ /* 0x000fe4000f8e02ff */
[----:B------:R-:W-:Y:S02]  /*56c0*/  @UP4 USHF.R.U32.HI UR8, URZ, UR15, UR5 ;  /* 0x0000000fff084299 */ /* 0x000fe40008011605 */
[----:B------:R-:W-:Y:S02]  /*56d0*/  USEL UR5, UR13, UR9, !UP6 ;  /* 0x000000090d057287 */ /* 0x000fe4000f000000 */
[----:B------:R-:W-:Y:S02]  /*56e0*/  UIMAD UR9, UR40, UR8, URZ ;  /* 0x00000008280972a4 */ /* 0x000fe4000f8e02ff */
[----:B------:R-:W-:Y:S03]  /*56f0*/  UISETP.GE.AND UP0, UPT, UR6, UR4, UPT ;  /* 0x000000040600728c */ /* 0x000fe6000bf06270 */
[----:B------:R-:W-:Y:S01]  /*5700*/  UMOV UR4, UR11 ;  /* 0x0000000b00047c82 */ /* 0x000fe20008000000 */
[----:B------:R-:W-:Y:S02]  /*5710*/  UISETP.GE.OR UP0, UPT, UR5, UR9, UP0 ;  /* 0x000000090500728c */ /* 0x000fe40008706670 */
[----:B------:R-:W-:Y:S02]  /*5720*/  USHF.R.U32.HI UR4, URZ, UR15, UR4 ;  /* 0x0000000fff047299 */ /* 0x000fe40008011604 */
[----:B------:R-:W-:Y:S02]  /*5730*/  UIMAD.WIDE.U32 UR10, UR5, UR14, URZ ;  /* 0x0000000e050a72a5 */ /* 0x000fe4000f8e00ff */
[----:B------:R-:W-:Y:S04]  /*5740*/  USEL UR12, UR6, UR4, !UP4 ;  /* 0x00000004060c7287 */ /* 0x000fe8000e000000 */
[----:B------:R-:W-:Y:S01]  /*5750*/  UIADD3 UR9, UPT, UPT, -UR12, URZ, URZ ;  /* 0x000000ff0c097290 */ /* 0x000fe2000fffe1ff */
[----:B------:R-:W-:Y:S02]  /*5760*/  @!UP0 UMOV UR4, UR11 ;  /* 0x0000000b00048c82 */ /* 0x000fe40008000000 */
[----:B------:R-:W-:Y:S02]  /*5770*/  @!UP0 USHF.R.U32.HI UR4, URZ, UR15, UR4 ;  /* 0x0000000fff048299 */ /* 0x000fe40008011604 */
[----:B------:R-:W-:Y:S02]  /*5780*/  UIMAD UR9, UR40, UR9, UR6 ;  /* 0x00000009280972a4 */ /* 0x000fe4000f8e0206 */
[----:B------:R-:W-:Y:S04]  /*5790*/  @!UP0 USEL UR4, UR5, UR4, !UP4 ;  /* 0x0000000405048287 */ /* 0x000fe8000e000000 */
[----:B------:R-:W-:Y:S02]  /*57a0*/  @!UP0 UIMAD UR9, UR8, UR9, UR4 ;  /* 0x00000009080982a4 */ /* 0x000fe4000f8e0204 */
[----:B------:R-:W-:Y:S02]  /*57b0*/  @!UP0 UIADD3 UR10, UPT, UPT, UR12, -UR4, URZ ;  /* 0x800000040c0a8290 */ /* 0x000fe4000fffe0ff */
[----:B------:R-:W-:Y:S02]  /*57c0*/  UIADD3 UR4, UPT, UPT, -UR5, URZ, URZ ;  /* 0x000000ff05047290 */ /* 0x000fe4000fffe1ff */
[----:B------:R-:W-:Y:S02]  /*57d0*/  UIADD3 UR8, UPT, UPT, -UR6, URZ, URZ ;  /* 0x000000ff06087290 */ /* 0x000fe4000fffe1ff */
[----:B------:R-:W-:Y:S02]  /*57e0*/  @!UP0 UIMAD UR6, UR10, UR40, UR5 ;  /* 0x000000280a0682a4 */ /* 0x000fe4000f8e0205 */
[----:B------:R-:W-:Y:S02]  /*57f0*/  UIMAD UR13, UR16, UR4, UR13 ;  /* 0x00000004100d72a4 */ /* 0x000fe4000f8e020d */
[----:B------:R-:W-:Y:S01]  /*5800*/  UIMAD UR7, UR30, UR8, UR7 ;  /* 0x000000081e0772a4 */ /* 0x000fe2000f8e0207 */
[----:B------:R-:W-:Y:S02]  /*5810*/  @!UP0 UMOV UR5, UR9 ;  /* 0x0000000900058c82 */ /* 0x000fe40008000000 */
[----:B------:R-:W-:Y:S02]  /*5820*/  UIMAD UR13, UR5, UR16, UR13 ;  /* 0x00000010050d72a4 */ /* 0x000fe4000f8e020d */
[----:B------:R-:W-:Y:S11]  /*5830*/  UIMAD UR7, UR6, UR30, UR7 ;  /* 0x0000001e060772a4 */ /* 0x000ff6000f8e0207 */
[----:B------:R-:W-:Y:S01]  /*5840*/  @!UPT UIADD3 URZ, UPT, UPT, URZ, URZ, URZ ;  /* 0x000000fffffff290 */ /* 0x000fe2000fffe0ff */
.L_x_107:
[----:B------:R-:W2:Y:S01]  /*5850*/  @!UP2 LDCU.128 UR20, c[0x0][0xb10] ;  /* 0x00016200ff14a7ac */ /* 0x000ea20008000c00 */
[C---:B----4-:R-:W-:Y:S02]  /*5860*/  ISETP.NE.U32.AND P1, PT, R4.reuse, RZ, PT ;  /* 0x000000ff0400720c */ /* 0x050fe40003f25070 */
[----:B------:R-:W-:Y:S02]  /*5870*/  ISETP.NE.U32.AND P0, PT, R4, RZ, PT ;  /* 0x000000ff0400720c */ /* 0x000fe40003f05070 */
[C---:B------:R-:W-:Y:S02]  /*5880*/  ISETP.NE.AND.EX P1, PT, R5.reuse, RZ, PT, P1 ;  /* 0x000000ff0500720c */ /* 0x040fe40003f25310 */
[----:B------:R-:W-:Y:S01]  /*5890*/  ISETP.NE.AND.EX P0, PT, R5, RZ, PT, P0 ;  /* 0x000000ff0500720c */ /* 0x000fe20003f05300 */
[----:B------:R-:W3:Y:S01]  /*58a0*/  @!UP2 LDCU UR5, c[0x0][0xb0c] ;  /* 0x00016180ff05a7ac */ /* 0x000ee20008000800 */
[----:B------:R-:W-:Y:S01]  /*58b0*/  SHF.L.U32 R6, R15, 0x1f, RZ ;  /* 0x0000001f0f067819 */ /* 0x000fe200000006ff */
[----:B--2---:R-:W-:Y:S07]  /*58c0*/  UIMAD.WIDE.U32 UR8, UR13, UR20, URZ ;  /* 0x000000140d0872a5 */ /* 0x004fee000f8e00ff */
[----:B------:R-:W-:Y:S01]  /*58d0*/  @!UP2 UMOV UR4, UR9 ;  /* 0x000000090004ac82 */ /* 0x000fe20008000000 */
[----:B---3--:R-:W-:Y:S02]  /*58e0*/  @!UP2 UISETP.NE.AND UP0, UPT, UR5, 0x1, UPT ;  /* 0x000000010500a88c */ /* 0x008fe4000bf05270 */
[----:B------:R-:W-:Y:S02]  /*58f0*/  @!UP2 USHF.R.U32.HI UR4, URZ, UR21, UR4 ;  /* 0x00000015ff04a299 */ /* 0x000fe40008011604 */
[----:B------:R-:W-:Y:S02]  /*5900*/  UIMAD.WIDE.U32 UR8, UR7, UR23, URZ ;  /* 0x00000017070872a5 */ /* 0x000fe4000f8e00ff */
[----:B------:R-:W-:Y:S02]  /*5910*/  @!UP2 USEL UR10, UR13, UR4, !UP0 ;  /* 0x000000040d0aa287 */ /* 0x000fe4000c000000 */
[----:B------:R-:W-:Y:S03]  /*5920*/  @!UP2 UISETP.NE.AND UP0, UPT, UR22, 0x1, UPT ;  /* 0x000000011600a88c */ /* 0x000fe6000bf05270 */
[----:B------:R-:W-:Y:S02]  /*5930*/  @!UP2 UMOV UR6, UR9 ;  /* 0x000000090006ac82 */ /* 0x000fe40008000000 */
[----:B------:R-:W2:Y:S02]  /*5940*/  @!UP2 LDCU UR4, c[0x0][0xb20] ;  /* 0x00016400ff04a7ac */ /* 0x000ea40008000800 */
[----:B--2---:R-:W-:Y:S04]  /*5950*/  @!UP2 USHF.R.U32.HI UR6, URZ, UR4, UR6 ;  /* 0x00000004ff06a299 */ /* 0x004fe80008011606 */
[----:B------:R-:W-:Y:S04]  /*5960*/  @!UP2 USEL UR6, UR7, UR6, !UP0 ;  /* 0x000000060706a287 */ /* 0x000fe8000c000000 */
[----:B------:R-:W-:Y:S02]  /*5970*/  @!UP2 UIADD3 UR4, UPT, UPT, -UR10, UR6, URZ ;  /* 0x000000060a04a290 */ /* 0x000fe4000fffe1ff */
[----:B------:R-:W-:Y:S02]  /*5980*/  @!UP2 UIADD3 UR6, UPT, UPT, UR10, -UR6, URZ ;  /* 0x800000060a06a290 */ /* 0x000fe4000fffe0ff */
[----:B------:R-:W-:Y:S02]  /*5990*/  @!UP2 UIMAD UR13, UR4, UR5, UR13 ;  /* 0x00000005040da2a4 */ /* 0x000fe4000f8e020d */
[----:B------:R-:W-:Y:S01]  /*59a0*/  @!UP2 UIMAD UR7, UR6, UR22, UR7 ;  /* 0x000000160607a2a4 */ /* 0x000fe2000f8e0207 */
[----:B------:R-:W-:Y:S11]  /*59b0*/  BRA.U UP3, `(.L_x_108) ;  /* 0x0000000103107547 */ /* 0x000ff6000b800000 */
[----:B------:R-:W-:Y:S04]  /*59c0*/  MOV R7, UR34 ;  /* 0x0000002200077c02 */ /* 0x000fe80008000f00 */
[----:B------:R-:W-:Y:S04]  /*59d0*/  SHF.L.U32 R7, R7, 0x1f, RZ ;  /* 0x0000001f07077819 */ /* 0x000fe800000006ff */
[----:B------:R-:W2:Y:S02]  /*59e0*/  SYNCS.PHASECHK.TRANS64.TRYWAIT P2, [UR17+0x238], R7 ;  /* 0x00023807ff0075a7 */ /* 0x000ea40008041111 */
[----:B--2---:R-:W-:Y:S05]  /*59f0*/  @!P2 BRA `(.L_x_109) ;  /* 0x0000003c0060a947 */ /* 0x004fea0003800000 */
.L_x_108:
[----:B------:R-:W-:Y:S05]  /*5a00*/  @!P1 BRA `(.L_x_110) ;  /* 0x0000000000309947 */ /* 0x000fea0003800000 */
[----:B------:R-:W-:Y:S01]  /*5a10*/  ISETP.NE.U32.AND P1, PT, R2, RZ, PT ;  /* 0x000000ff0200720c */ /* 0x000fe20003f25070 */
[----:B------:R-:W2:Y:S01]  /*5a20*/  LDCU.64 UR4, c[0x0][0x358] ;  /* 0x00006b00ff0477ac */ /* 0x000ea20008000a00 */
[----:B------:R-:W-:Y:S02]  /*5a30*/  IMAD.MOV.U32 R147, RZ, RZ, 0x1 ;  /* 0x00000001ff937424 */ /* 0x000fe400078e00ff */
[----:B------:R-:W-:Y:S11]  /*5a40*/  ISETP.NE.AND.EX P1, PT, R3, RZ, PT, P1 ;  /* 0x000000ff0300720c */ /* 0x000ff60003f25310 */
[----:B------:R-:W-:Y:S02]  /*5a50*/  @!UPT UIADD3 URZ, UPT, UPT, URZ, URZ, URZ ;  /* 0x000000fffffff290 */ /* 0x000fe4000fffe0ff */
[----:B------:R-:W3:Y:S01]  /*5a60*/  @P1 LDC.64 R8, c[0x0][0x888] ;  /* 0x00022200ff081b82 */ /* 0x000ee20000000a00 */
[----:B-1----:R-:W-:Y:S04]  /*5a70*/  @P1 IMAD R0, R4, UR36, RZ ;  /* 0x0000002404001c24 */ /* 0x002fe8000f8e02ff */
[----:B---3--:R-:W-:Y:S04]  /*5a80*/  @P1 IMAD.WIDE R8, R0, 0x4, R8 ;  /* 0x0000000400081825 */ /* 0x008fe800078e0208 */
[----:B------:R-:W-:Y:S01]  /*5a90*/  HFMA2 R0, -RZ, RZ, 0, 5.9604644775390625e-08 ;  /* 0x00000001ff007431 */ /* 0x000fe200000001ff */
[----:B--2--5:R2:W5:Y:S04]  /*5aa0*/  @P1 LDG.E R71, desc[UR4][R8.64] ;  /* 0x0000000408471981 */ /* 0x024568000c1e1900 */
[----:B------:R-:W-:Y:S01]  /*5ab0*/  @!P1 PRMT R147, R0, 0x7610, R147 ;  /* 0x0000761000939816 */ /* 0x000fe20000000093 */
[----:B--2---:R-:W3:Y:S06]  /*5ac0*/  @!P1 LDC R71, c[0x0][0x880] ;  /* 0x00022000ff479b82 */ /* 0x004eec0000000800 */
.L_x_110:
[----:B---3-5:R-:W-:Y:S01]  /*5ad0*/  @!P0 ISETP.EQ.AND P1, PT, R71, RZ, PT ;  /* 0x000000ff4700820c */ /* 0x028fe20003f22270 */
[----:B------:R-:W-:Y:S01]  /*5ae0*/  @!UPT UIADD3 URZ, UPT, UPT, URZ, URZ, URZ ;  /* 0x000000fffffff290 */ /* 0x000fe2000fffe0ff */
[----:B------:R-:W-:Y:S11]  /*5af0*/  @!P0 BRA `(.L_x_111) ;  /* 0x0000000000188947 */ /* 0x000ff60003800000 */
[----:B------:R-:W-:Y:S02]  /*5b00*/  LOP3.LUT P0, RZ, R147, 0xff, RZ, 0xc0, !PT ;  /* 0x000000ff93ff7812 */ /* 0x000fe4000780c0ff */
[----:B------:R-:W-:Y:S04]  /*5b10*/  ISETP.NE.U32.AND P1, PT, R2, RZ, PT ;  /* 0x000000ff0200720c */ /* 0x000fe80003f25070 */
[----:B------:R-:W-:Y:S04]  /*5b20*/  ISETP.NE.AND.EX P1, PT, R3, RZ, PT, P1 ;  /* 0x000000ff0300720c */ /* 0x000fe80003f25310 */
[----:B------:R-:W-:Y:S03]  /*5b30*/  PLOP3.LUT P1, PT, P1, PT, PT, 0x8, 0x80 ;  /* 0x000000000080781c */ /* 0x000fe60000f2e170 */
[----:B------:R-:W-:Y:S11]  /*5b40*/  @P0 ISETP.EQ.AND P1, PT, R71, RZ, PT ;  /* 0x000000ff4700020c */ /* 0x000ff60003f22270 */
[----:B------:R-:W-:Y:S02]  /*5b50*/  @!UPT UIADD3 URZ, UPT, UPT, URZ, URZ, URZ ;  /* 0x000000fffffff290 */ /* 0x000fe4000fffe0ff */
.L_x_111:
[----:B------:R-:W2:Y:S01]  /*5b60*/  SYNCS.PHASECHK.TRANS64.TRYWAIT P0, [UR17+0x228], R6 ;  /* 0x00022806ff0075a7 */ /* 0x000ea20008001111 */
[----:B------:R-:W-:Y:S02]  /*5b70*/  ELECT P2, URZ, PT ;  /* 0x0000000000ff782f */ /* 0x000fe40003840000 */
[----:B------:R-:W-:Y:S01]  /*5b80*/  IADD3 R14, PT, PT, R14, 0x1, RZ ;  /* 0x000000010e0e7810 */ /* 0x000fe20007ffe0ff */
[----:B--2---:R-:W-:Y:S10]  /*5b90*/  @!P0 BRA `(.L_x_112) ;  /* 0x0000003c00108947 */ /* 0x004ff40003800000 */
.L_x_223:
[----:B------:R-:W-:Y:S01]  /*5ba0*/  PLOP3.LUT P1, PT, P1, P2, PT, 0xf2, 0x2f ;  /* 0x00000000002f781c */ /* 0x000fe20000f25e72 */
[----:B------:R-:W-:Y:S01]  /*5bb0*/  UMOV UR18, 0x0 ;  /* 0x0000000000127882 */ /* 0x000fe20000000000 */
[----:B------:R-:W-:Y:S01]  /*5bc0*/  UMOV UR19, 0x10000000 ;  /* 0x1000000000137882 */ /* 0x000fe20000000000 */
[----:B------:R-:W-:Y:S01]  /*5bd0*/  UMOV UR12, UR36 ;  /* 0x00000024000c7c82 */ /* 0x000fe20008000000 */
[----:B------:R-:W-:Y:S01]  /*5be0*/  LOP3.LUT R15, R15, 0x1, RZ, 0x3c, !PT ;  /* 0x000000010f0f7812 */ /* 0x000fe200078e3cff */
[----:B------:R-:W-:Y:S01]  /*5bf0*/  UPLOP3.LUT UP3, UPT, UPT, UPT, UPT, 0x80, 0x8 ;  /* 0x000000000008789c */ /* 0x000fe20003f6f070 */
[----:B------:R-:W-:Y:S07]  /*5c00*/  UMOV UR36, UR24 ;  /* 0x0000001800247c82 */ /* 0x000fee0008000000 */
[----:B-1----:R-:W-:Y:S01]  /*5c10*/  @!P1 IADD3 R6, P0, PT, R16, 0x580, RZ ;  /* 0x0000058010069810 */ /* 0x002fe20007f1e0ff */
[----:B------:R-:W-:Y:S03]  /*5c20*/  VOTEU.ALL UP0, P1 ;  /* 0x0000000000ff7886 */ /* 0x000fe60000800000 */
[----:B------:R-:W-:Y:S01]  /*5c30*/  @!P1 R2UR UR5, R6 ;  /* 0x00000000060592ca */ /* 0x000fe200000e0000 */
[----:B------:R-:W-:Y:S01]  /*5c40*/  @!P1 IMAD.X R0, RZ, RZ, R17, P0 ;  /* 0x000000ffff009224 */ /* 0x000fe200000e0611 */
[----:B------:R-:W-:Y:S01]  /*5c50*/  @!UP0 USHF.L.U32 UR10, UR45, 0x6, URZ ;  /* 0x000000062d0a8899 */ /* 0x000fe200080006ff */
[----:B------:R-:W-:Y:S01]  /*5c60*/  ISETP.NE.AND P0, PT, R14, 0x2, PT ;  /* 0x000000020e00780c */ /* 0x000fe20003f05270 */
[----:B------:R-:W-:Y:S02]  /*5c70*/  @!UP0 USHF.L.U32 UR11, UR46, 0x7, URZ ;  /* 0x000000072e0b8899 */ /* 0x000fe400080006ff */
[----:B------:R-:W-:Y:S01]  /*5c80*/  @!P1 R2UR UR4, R0 ;  /* 0x00000000000492ca */ /* 0x000fe200000e0000 */
[----:B------:R-:W-:Y:S01]  /*5c90*/  @!UP0 UIADD3 UR8, UPT, UPT, UR17, 0x400, URZ ;  /* 0x0000040011088890 */ /* 0x000fe2000fffe0ff */
[----:B------:R-:W-:Y:S01]  /*5ca0*/  SEL R0, RZ, 0x1, P0 ;  /* 0x00000001ff007807 */ /* 0x000fe20000000000 */
[----:B------:R-:W-:Y:S01]  /*5cb0*/  @!UP0 UIADD3 UR9, UPT, UPT, UR17, 0x220, URZ ;  /* 0x0000022011098890 */ /* 0x000fe2000fffe0ff */
[----:B------:R-:W-:Y:S01]  /*5cc0*/  SEL R14, R14, RZ, P0 ;  /* 0x000000ff0e0e7207 */ /* 0x000fe20000000000 */
[----:B------:R-:W-:Y:S01]  /*5cd0*/  VOTEU.ALL UP0, P1 ;  /* 0x0000000000ff7886 */ /* 0x000fe20000800000 */
[----:B------:R-:W-:Y:S01]  /*5ce0*/  LOP3.LUT R13, R13, R0, RZ, 0x3c, !PT ;  /* 0x000000000d0d7212 */ /* 0x000fe200078e3cff */
[----:B------:R-:W-:Y:S01]  /*5cf0*/  IMAD.U32 R6, RZ, RZ, UR5 ;  /* 0x00000005ff067e24 */ /* 0x000fe2000f8e00ff */
[----:B------:R-:W-:Y:S02]  /*5d00*/  UIADD3 UR45, UPT, UPT, UR7, UR57, URZ ;  /* 0x00000039072d7290 */ /* 0x000fe4000fffe0ff */
[----:B------:R-:W-:Y:S03]  /*5d10*/  UIADD3 UR46, UPT, UPT, UR13, UR60, URZ ;  /* 0x0000003c0d2e7290 */ /* 0x000fe6000fffe0ff */
[----:B------:R-:W-:Y:S01]  /*5d20*/  IMAD.U32 R7, RZ, RZ, UR4 ;  /* 0x00000004ff077e24 */ /* 0x000fe2000f8e00ff */
[----:B------:R-:W-:Y:S04]  /*5d30*/  @!P1 R2UR UR4, R6 ;  /* 0x00000000060492ca */ /* 0x000fe800000e0000 */
[----:B------:R-:W-:Y:S11]  /*5d40*/  @!P1 R2UR UR5, R7 ;  /* 0x00000000070592ca */ /* 0x000ff600000e0000 */
[----:B------:R-:W-:Y:S02]  /*5d50*/  @!UPT UIADD3 URZ, UPT, UPT, URZ, URZ, URZ ;  /* 0x000000fffffff290 */ /* 0x000fe4000fffe0ff */
[----:B------:R2:W-:Y:S01]  /*5d60*/  @!UP0 UTMALDG.3D [UR8], [UR4], desc[UR18] ;  /* 0x00001208040085b4 */ /* 0x0005e20008011000 */
[----:B------:R2:W-:Y:S01]  /*5d70*/  @!P1 SYNCS.ARRIVE.TRANS64.RED.A0TR RZ, [UR17+0x220], R12 ;  /* 0x0002200cffff99a7 */ /* 0x0005e20008300411 */
[----:B------:R-:W-:Y:S01]  /*5d80*/  SYNCS.ARRIVE.TRANS64.RED.A1T0 RZ, [UR48], RZ ;  /* 0x000000ffffff79a7 */ /* 0x000fe20008100430 */
[----:B------:R-:W-:Y:S05]  /*5d90*/  BRA.U UP1, `(.L_x_113) ;  /* 0xfffffff5018c7547 */ /* 0x000fea000b83ffff */
[----:B------:R-:W-:Y:S07]  /*5da0*/  MOV R0, UR17 ;  /* 0x0000001100007c02 */ /* 0x000fee0008000f00 */
.L_x_114:
[----:B-1----:R-:W-:-:S04]  /*5db0*/  SHF.L.U32 R2, R15, 0x1f, RZ ;  /* 0x0000001f0f027819 */ /* 0x002fc800000006ff */
[----:B------:R1:W3:Y:S03]  /*5dc0*/  SYNCS.PHASECHK.TRANS64.TRYWAIT P0, [R0+URZ+0x228], R2 ;  /* 0x00022802000075a7 */ /* 0x0002e600080011ff */
[----:B---3--:R-:W-:Y:S05]  /*5dd0*/  @!P0 NANOSLEEP.SYNCS 0x989680 ;  /* 0x009896800000895d */ /* 0x008fea0003900000 */
[----:B------:R-:W3:Y:S02]  /*5de0*/  @!P0 SYNCS.PHASECHK.TRANS64 P0, [R0+URZ+0x228], R2 ;  /* 0x00022802000085a7 */ /* 0x000ee400080010ff */
[----:B--23--:R-:W-:Y:S05]  /*5df0*/  @P0 EXIT ;  /* 0x000000000000094d */ /* 0x00cfea0003800000 */
[----:B------:R-:W-:Y:S05]  /*5e00*/  BRA `(.L_x_114) ;  /* 0xfffffffc00e87947 */ /* 0x000fea000383ffff */
.L_x_105:
[----:B------:R-:W-:-:S06]  /*5e10*/  UISETP.GE.AND UP0, UPT, UR22, 0x4, UPT ;  /* 0x000000041600788c */ /* 0x000fcc000bf06270 */
[----:B------:R-:W-:-:S13]  /*5e20*/  PLOP3.LUT P0, PT, PT, PT, UP0, 0x80, 0x8 ;  /* 0x000000000008781c */ /* 0x000fda0003f0f008 */
[----:B------:R-:W-:Y:S05]  /*5e30*/  @!P0 EXIT ;  /* 0x000000000000894d */ /* 0x000fea0003800000 */
[----:B------:R-:W-:Y:S01]  /*5e40*/  BAR.SYNC.DEFER_BLOCKING 0x6, 0xa0 ;  /* 0x0182800000007b1d */ /* 0x000fe20000010000 */
[C---:B------:R-:W-:Y:S01]  /*5e50*/  IMAD.SHL.U32 R146, R142.reuse, 0x40, RZ ;  /* 0x000000408e927824 */ /* 0x040fe200078e00ff */
[C---:B------:R-:W-:Y:S01]  /*5e60*/  R2P PR, R142.reuse, 0x6 ;  /* 0x000000068e007804 */ /* 0x040fe20000000000 */
[C---:B------:R-:W-:Y:S01]  /*5e70*/  IMAD.SHL.U32 R4, R142.reuse, 0x8, RZ ;  /* 0x000000088e047824 */ /* 0x040fe200078e00ff */
[----:B------:R-:W-:Y:S01]  /*5e80*/  SHF.L.U32 R69, R142, 0x10, RZ ;  /* 0x000000108e457819 */ /* 0x000fe200000006ff */
[----:B------:R-:W-:Y:S01]  /*5e90*/  IMAD.MOV.U32 R144, RZ, RZ, 0x20 ;  /* 0x00000020ff907424 */ /* 0x000fe200078e00ff */
[----:B------:R-:W-:Y:S02]  /*5ea0*/  UMOV UR44, 0x400 ;  /* 0x00000400002c7882 */ /* 0x000fe40000000000 */
[----:B------:R-:W1:Y:S01]  /*5eb0*/  LDC.64 R138, c[0x0][0x888] ;  /* 0x00022200ff8a7b82 */ /* 0x000e620000000a00 */
[----:B------:R-:W-:Y:S01]  /*5ec0*/  ULEA UR44, UR48, UR44, 0x18 ;  /* 0x0000002c302c7291 */ /* 0x000fe2000f8ec0ff */
[----:B------:R-:W-:Y:S01]  /*5ed0*/  LOP3.LUT R5, R146, 0x180, RZ, 0xc0, !PT ;  /* 0x0000018092057812 */ /* 0x000fe200078ec0ff */
[----:B------:R-:W-:Y:S01]  /*5ee0*/  IMAD.MOV.U32 R145, RZ, RZ, 0x10 ;  /* 0x00000010ff917424 */ /* 0x000fe200078e00ff */
[----:B------:R-:W-:Y:S01]  /*5ef0*/  SEL R144, R144, 0xffffffe0, !P2 ;  /* 0xffffffe090907807 */ /* 0x000fe20005000000 */
[----:B------:R-:W-:Y:S01]  /*5f00*/  UIADD3 UR4, UPT, UPT, UR44, 0x2400, URZ ;  /* 0x000024002c047890 */ /* 0x000fe2000fffe0ff */
[----:B------:R-:W-:Y:S01]  /*5f10*/  LOP3.LUT R4, R5, 0x30, R4, 0xf8, !PT ;  /* 0x0000003005047812 */ /* 0x000fe200078ef804 */
[----:B------:R-:W-:Y:S01]  /*5f20*/  HFMA2 R149, -RZ, RZ, 0, 0 ;  /* 0x00000000ff957431 */ /* 0x000fe200000001ff */
[----:B------:R-:W2:Y:S01]  /*5f30*/  LDC.64 R140, c[0x0][0x890] ;  /* 0x00022400ff8c7b82 */ /* 0x000ea20000000a00 */
[----:B------:R-:W-:Y:S01]  /*5f40*/  SEL R145, R145, 0xfffffff0, !P1 ;  /* 0xfffffff091917807 */ /* 0x000fe20004800000 */
[----:B------:R-:W-:Y:S01]  /*5f50*/  IMAD.MOV.U32 R68, RZ, RZ, RZ ;  /* 0x000000ffff447224 */ /* 0x000fe200078e00ff */
[----:B------:R-:W-:Y:S01]  /*5f60*/  LOP3.LUT R146, R4, 0x1e40, R146, 0xf8, !PT ;  /* 0x00001e4004927812 */ /* 0x000fe200078ef892 */
[----:B------:R-:W-:Y:S01]  /*5f70*/  IMAD.MOV.U32 R152, RZ, RZ, RZ ;  /* 0x000000ffff987224 */ /* 0x000fe200078e00ff */
[----:B------:R-:W-:-:S02]  /*5f80*/  SHF.R.U32.HI R143, RZ, 0x4, R144 ;  /* 0x00000004ff8f7819 */ /* 0x000fc40000011690 */
[----:B------:R-:W-:Y:S02]  /*5f90*/  CS2R R150, SRZ ;  /* 0x0000000000967805 */ /* 0x000fe4000001ff00 */
[----:B------:R-:W-:Y:S01]  /*5fa0*/  LOP3.LUT R69, R69, 0x600000, RZ, 0xc0, !PT ;  /* 0x0060000045457812 */ /* 0x000fe200078ec0ff */
[----:B------:R-:W3:Y:S01]  /*5fb0*/  LDC.64 R136, c[0x0][0x8b0] ;  /* 0x00022c00ff887b82 */ /* 0x000ee20000000a00 */
[----:B------:R-:W4:Y:S01]  /*5fc0*/  LDS R0, [UR44+0x2f0] ;  /* 0x0002f02cff007984 */ /* 0x000f220008000800 */
[----:B------:R-:W-:Y:S01]  /*5fd0*/  VIADD R4, R146, UR44 ;  /* 0x0000002c92047c36 */ /* 0x000fe20008000000 */
[----:B------:R-:W-:Y:S01]  /*5fe0*/  LEA.HI R143, R145, R143, RZ, 0x1c ;  /* 0x0000008f918f7211 */ /* 0x000fe200078fe0ff */
[----:B------:R-:W-:Y:S01]  /*5ff0*/  IMAD.U32 R153, RZ, RZ, UR4 ;  /* 0x00000004ff997e24 */ /* 0x000fe2000f8e00ff */
[----:B------:R-:W1:Y:S01]  /*6000*/  LDCU UR50, c[0x0][0x370] ;  /* 0x00006e00ff3277ac */ /* 0x000e620008000800 */
[--C-:B------:R-:W-:Y:S01]  /*6010*/  IMAD.IADD R144, R144, 0x1, R4.reuse ;  /* 0x0000000190907824 */ /* 0x100fe200078e0204 */
[----:B------:R-:W-:Y:S01]  /*6020*/  LEA R143, R143, R4, 0x4 ;  /* 0x000000048f8f7211 */ /* 0x000fe200078e20ff */
[----:B------:R-:W1:Y:S01]  /*6030*/  LDC.64 R134, c[0x0][0x8a8] ;  /* 0x00022a00ff867b82 */ /* 0x000e620000000a00 */
[----:B------:R-:W-:Y:S01]  /*6040*/  IMAD.IADD R145, R145, 0x1, R4 ;  /* 0x0000000191917824 */ /* 0x000fe200078e0204 */
[----:B------:R-:W1:Y:S01]  /*6050*/  LDCU.64 UR62, c[0x0][0x348] ;  /* 0x00006900ff3e77ac */ /* 0x000e620008000a00 */
[----:B------:R-:W1:Y:S01]  /*6060*/  LDCU UR41, c[0x0][0xb0c] ;  /* 0x00016180ff2977ac */ /* 0x000e620008000800 */
[----:B------:R-:W1:Y:S01]  /*6070*/  LDCU UR39, c[0x0][0xb30] ;  /* 0x00016600ff2777ac */ /* 0x000e620008000800 */
[----:B------:R-:W1:Y:S01]  /*6080*/  LDCU.64 UR58, c[0x0][0x888] ;  /* 0x00011100ff3a77ac */ /* 0x000e620008000a00 */
[----:B------:R-:W1:Y:S01]  /*6090*/  LDCU.64 UR42, c[0x0][0xb28] ;  /* 0x00016500ff2a77ac */ /* 0x000e620008000a00 */
[----:B------:R-:W1:Y:S01]  /*60a0*/  LDCU.128 UR52, c[0x0][0xb10] ;  /* 0x00016200ff3477ac */ /* 0x000e620008000c00 */
[----:B------:R-:W1:Y:S01]  /*60b0*/  LDCU UR49, c[0x0][0x374] ;  /* 0x00006e80ff3177ac */ /* 0x000e620008000800 */
[----:B------:R-:W-:Y:S01]  /*60c0*/  UIADD3 UR56, UPT, UPT, UR44, 0x400, URZ ;  /* 0x000004002c387890 */ /* 0x000fe2000fffe0ff */
[----:B--2-4-:R-:W-:-:S11]  /*60d0*/  IMAD.IADD R69, R0, 0x1, R69 ;  /* 0x0000000100457824 */ /* 0x014fd600078e0245 */
.L_x_132:
[----:B------:R-:W-:Y:S02]  /*60e0*/  LEA R3, R149, UR44, 0x3 ;  /* 0x0000002c95037c11 */ /* 0x000fe4000f8e18ff */
[----:B------:R-:W-:Y:S02]  /*60f0*/  SHF.L.U32 R0, R151, 0x1f, RZ ;  /* 0x0000001f97007819 */ /* 0x000fe400000006ff */
[----:B------:R-:W-:Y:S02]  /*6100*/  LEA R4, R149, UR44, 0x4 ;  /* 0x0000002c95047c11 */ /* 0x000fe4000f8e20ff */
[----:B--2---:R-:W2:Y:S02]  /*6110*/  SYNCS.PHASECHK.TRANS64.TRYWAIT P0, [R3+URZ+0x240], R0 ;  /* 0x00024000030075a7 */ /* 0x004ea400080011ff */
[----:B-12---:R-:W-:Y:S05]  /*6120*/  @!P0 BRA `(.L_x_115) ;  /* 0x0000003400c48947 */ /* 0x006fea0003800000 */
.L_x_224:
[----:B------:R-:W4:Y:S01]  /*6130*/  LDS.128 R4, [R4+0x2d0] ;  /* 0x0002d00004047984 */ /* 0x000f220000000c00 */
[----:B------:R-:W-:Y:S01]  /*6140*/  UISETP.GE.AND UP0, UPT, UR40, 0x1, UPT ;  /* 0x000000012800788c */ /* 0x000fe2000bf06270 */
[----:B------:R-:W-:Y:S01]  /*6150*/  @!PT LDS RZ, [RZ] ;  /* 0x00000000fffff984 */ /* 0x000fe20000000800 */
[----:B------:R-:W-:Y:S01]  /*6160*/  @!PT LDS RZ, [RZ] ;  /* 0x00000000fffff984 */ /* 0x000fe20000000800 */
[----:B------:R-:W-:Y:S01]  /*6170*/  @!PT LDS RZ, [RZ] ;  /* 0x00000000fffff984 */ /* 0x000fe20000000800 */
[----:B------:R-:W-:Y:S01]  /*6180*/  @!PT LDS RZ, [RZ] ;  /* 0x00000000fffff984 */ /* 0x000fe20000000800 */
[----:B------:R1:W-:Y:S06]  /*6190*/  MEMBAR.ALL.CTA ;  /* 0x0000000000007992 */ /* 0x0003ec0000008000 */
[----:B-1----:R-:W1:Y:S01]  /*61a0*/  FENCE.VIEW.ASYNC.S ;  /* 0x00000000000073c6 */ /* 0x002e620000000000 */
[----:B----4-:R-:W-:Y:S11]  /*61b0*/  LOP3.LUT P0, RZ, R6, 0x1, RZ, 0xc0, !PT ;  /* 0x0000000106ff7812 */ /* 0x010ff6000780c0ff */
[----:B------:R-:W-:Y:S02]  /*61c0*/  @!UPT UIADD3 URZ, UPT, UPT, URZ, URZ, URZ ;  /* 0x000000fffffff290 */ /* 0x000fe4000fffe0ff */
[----:B-1----:R-:W-:Y:S01]  /*61d0*/  VOTEU.ANY UP1, P0 ;  /* 0x0000000000ff7886 */ /* 0x002fe20000020100 */
[----:B------:R-:W-:Y:S01]  /*61e0*/  PLOP3.LUT P0, PT, PT, PT, UP1, 0x80, 0x8 ;  /* 0x000000000008781c */ /* 0x000fe20003f0f018 */
[----:B------:R-:W-:Y:S11]  /*61f0*/  UP2UR UR47, UPR, URZ, 0x2 ;  /* 0x00000002ff2f7883 */ /* 0x000ff60008000000 */
[----:B------:R-:W-:Y:S01]  /*6200*/  @!UPT UIADD3 URZ, UPT, UPT, URZ, URZ, URZ ;  /* 0x000000fffffff290 */ /* 0x000fe2000fffe0ff */
        /* <DEDUP_REMOVED lines=13> */
[----:B------:R-:W2:Y:S01]  /*62e0*/  LDCU UR12, c[0x0][0xb20] ;  /* 0x00016400ff0c77ac */ /* 0x000ea20008000800 */
[----:B------:R-:W-:Y:S02]  /*62f0*/  UIMAD.WIDE.U32 UR4, UR49, UR55, URZ ;  /* 0x00000037310472a5 */ /* 0x000fe4000f8e00ff */
[----:B------:R-:W-:Y:S02]  /*6300*/  UIMAD.WIDE.U32 UR6, UR50, UR52, URZ ;  /* 0x00000034320672a5 */ /* 0x000fe4000f8e00ff */
[----:B------:R-:W-:Y:S02]  /*6310*/  UISETP.NE.AND UP0, UPT, UR54, 0x1, UPT ;  /* 0x000000013600788c */ /* 0x000fe4000bf05270 */
[----:B------:R-:W-:Y:S02]  /*6320*/  UIMAD.WIDE.U32 UR8, UR37, UR55, URZ ;  /* 0x00000037250872a5 */ /* 0x000fe4000f8e00ff */
[----:B------:R-:W-:Y:S02]  /*6330*/  UIMAD.WIDE.U32 UR10, UR38, UR52, URZ ;  /* 0x00000034260a72a5 */ /* 0x000fe4000f8e00ff */
[----:B------:R-:W-:Y:S02]  /*6340*/  UISETP.NE.AND UP1, UPT, UR41, 0x1, UPT ;  /* 0x000000012900788c */ /* 0x000fe4000bf25270 */
[----:B------:R-:W-:Y:S01]  /*6350*/  UISETP.NE.AND UP2, UPT, UR40, 0x1, UPT ;  /* 0x000000012800788c */ /* 0x000fe2000bf45270 */
[----:B------:R-:W-:Y:S02]  /*6360*/  UMOV UR4, UR5 ;  /* 0x0000000500047c82 */ /* 0x000fe40008000000 */
[----:B--2---:R-:W-:Y:S03]  /*6370*/  USHF.R.U32.HI UR5, URZ, UR12, UR4 ;  /* 0x0000000cff057299 */ /* 0x004fe60008011604 */
[----:B------:R-:W-:Y:S02]  /*6380*/  UMOV UR4, UR7 ;  /* 0x0000000700047c82 */ /* 0x000fe40008000000 */
[----:B------:R-:W-:Y:S02]  /*6390*/  USHF.R.U32.HI UR7, URZ, UR53, UR4 ;  /* 0x00000035ff077299 */ /* 0x000fe40008011604 */
[----:B------:R-:W-:Y:S02]  /*63a0*/  USEL UR4, UR49, UR5, !UP0 ;  /* 0x0000000531047287 */ /* 0x000fe4000c000000 */
[----:B------:R-:W-:Y:S01]  /*63b0*/  USEL UR7, UR50, UR7, !UP1 ;  /* 0x0000000732077287 */ /* 0x000fe2000c800000 */
[----:B------:R-:W-:Y:S01]  /*63c0*/  UMOV UR5, UR9 ;  /* 0x0000000900057c82 */ /* 0x000fe20008000000 */
[----:B------:R-:W-:Y:S02]  /*63d0*/  UIMAD.WIDE.U32 UR8, UR4, UR42, URZ ;  /* 0x0000002a040872a5 */ /* 0x000fe4000f8e00ff */
[----:B------:R-:W-:Y:S03]  /*63e0*/  USHF.R.U32.HI UR6, URZ, UR12, UR5 ;  /* 0x0000000cff067299 */ /* 0x000fe60008011605 */
[----:B------:R-:W-:Y:S01]  /*63f0*/  UMOV UR5, UR11 ;  /* 0x0000000b00057c82 */ /* 0x000fe20008000000 */
[----:B------:R-:W-:Y:S02]  /*6400*/  UIMAD.WIDE.U32 UR10, UR7, UR42, URZ ;  /* 0x0000002a070a72a5 */ /* 0x000fe4000f8e00ff */
[----:B------:R-:W-:Y:S02]  /*6410*/  USHF.R.U32.HI UR12, URZ, UR53, UR5 ;  /* 0x00000035ff0c7299 */ /* 0x000fe40008011605 */
[----:B------:R-:W-:Y:S01]  /*6420*/  USEL UR6, UR37, UR6, !UP0 ;  /* 0x0000000625067287 */ /* 0x000fe2000c000000 */
[----:B------:R-:W-:Y:S02]  /*6430*/  UMOV UR5, UR9 ;  /* 0x0000000900057c82 */ /* 0x000fe40008000000 */
[----:B------:R-:W-:Y:S01]  /*6440*/  UMOV UR10, UR11 ;  /* 0x0000000b000a7c82 */ /* 0x000fe20008000000 */
[----:B------:R-:W-:Y:S02]  /*6450*/  @UP2 USHF.R.U32.HI UR4, URZ, UR43, UR5 ;  /* 0x0000002bff042299 */ /* 0x000fe40008011605 */
[----:B------:R-:W-:Y:S02]  /*6460*/  @UP2 USHF.R.U32.HI UR7, URZ, UR43, UR10 ;  /* 0x0000002bff072299 */ /* 0x000fe4000801160a */
[----:B------:R-:W-:Y:S02]  /*6470*/  UIMAD UR4, UR40, UR4, URZ ;  /* 0x00000004280472a4 */ /* 0x000fe4000f8e02ff */
[----:B------:R-:W-:Y:S02]  /*6480*/  UIMAD.WIDE.U32 UR10, UR6, UR42, URZ ;  /* 0x0000002a060a72a5 */ /* 0x000fe4000f8e00ff */
[----:B------:R-:W-:Y:S02]  /*6490*/  USEL UR5, UR38, UR12, !UP1 ;  /* 0x0000000c26057287 */ /* 0x000fe4000c800000 */
[----:B------:R-:W-:Y:S02]  /*64a0*/  UIMAD UR8, UR40, UR7, URZ ;  /* 0x00000007280872a4 */ /* 0x000fe4000f8e02ff */
[----:B------:R-:W-:Y:S03]  /*64b0*/  UISETP.GE.AND UP0, UPT, UR6, UR4, UPT ;  /* 0x000000040600728c */ /* 0x000fe6000bf06270 */
[----:B------:R-:W-:Y:S01]  /*64c0*/  UMOV UR4, UR11 ;  /* 0x0000000b00047c82 */ /* 0x000fe20008000000 */
[----:B------:R-:W-:Y:S02]  /*64d0*/  UISETP.GE.OR UP0, UPT, UR5, UR8, UP0 ;  /* 0x000000080500728c */ /* 0x000fe40008706670 */
[----:B------:R-:W-:Y:S02]  /*64e0*/  USHF.R.U32.HI UR4, URZ, UR43, UR4 ;  /* 0x0000002bff047299 */ /* 0x000fe40008011604 */
[----:B------:R-:W-:Y:S02]  /*64f0*/  UIMAD.WIDE.U32 UR8, UR5, UR42, URZ ;  /* 0x0000002a050872a5 */ /* 0x000fe4000f8e00ff */
[----:B------:R-:W-:Y:S02]  /*6500*/  USEL UR11, UR6, UR4, !UP2 ;  /* 0x00000004060b7287 */ /* 0x000fe4000d000000 */
[----:B------:R-:W-:Y:S02]  /*6510*/  UIADD3 UR8, UPT, UPT, -UR5, URZ, URZ ;  /* 0x000000ff05087290 */ /* 0x000fe4000fffe1ff */
[----:B------:R-:W-:Y:S01]  /*6520*/  UIADD3 UR10, UPT, UPT, -UR11, URZ, URZ ;  /* 0x000000ff0b0a7290 */ /* 0x000fe2000fffe1ff */
[----:B------:R-:W-:Y:S01]  /*6530*/  @!UP0 UMOV UR4, UR9 ;  /* 0x0000000900048c82 */ /* 0x000fe20008000000 */
[----:B------:R-:W-:Y:S02]  /*6540*/  UIADD3 UR9, UPT, UPT, -UR6, URZ, URZ ;  /* 0x000000ff06097290 */ /* 0x000fe4000fffe1ff */
[----:B------:R-:W-:Y:S02]  /*6550*/  @!UP0 USHF.R.U32.HI UR4, URZ, UR43, UR4 ;  /* 0x0000002bff048299 */ /* 0x000fe40008011604 */
[----:B------:R-:W-:Y:S02]  /*6560*/  UIMAD UR10, UR40, UR10, UR6 ;  /* 0x0000000a280a72a4 */ /* 0x000fe4000f8e0206 */
[----:B------:R-:W-:Y:S04]  /*6570*/  @!UP0 USEL UR4, UR5, UR4, !UP2 ;  /* 0x0000000405048287 */ /* 0x000fe8000d000000 */
[----:B------:R-:W-:Y:S02]  /*6580*/  @!UP0 UIMAD UR10, UR7, UR10, UR4 ;  /* 0x0000000a070a82a4 */ /* 0x000fe4000f8e0204 */
[----:B------:R-:W-:Y:S02]  /*6590*/  @!UP0 UIADD3 UR11, UPT, UPT, UR11, -UR4, URZ ;  /* 0x800000040b0b8290 */ /* 0x000fe4000fffe0ff */
[----:B------:R-:W-:Y:S02]  /*65a0*/  UIMAD UR7, UR41, UR8, UR38 ;  /* 0x00000008290772a4 */ /* 0x000fe4000f8e0226 */
[----:B------:R-:W-:Y:S02]  /*65b0*/  @!UP0 UIMAD UR6, UR11, UR40, UR5 ;  /* 0x000000280b0682a4 */ /* 0x000fe4000f8e0205 */
[----:B------:R-:W-:Y:S01]  /*65c0*/  UIMAD UR4, UR54, UR9, UR37 ;  /* 0x00000009360472a4 */ /* 0x000fe2000f8e0225 */
[----:B------:R-:W-:Y:S02]  /*65d0*/  @!UP0 UMOV UR5, UR10 ;  /* 0x0000000a00058c82 */ /* 0x000fe40008000000 */
[----:B------:R-:W-:Y:S02]  /*65e0*/  UIMAD UR38, UR5, UR41, UR7 ;  /* 0x00000029052672a4 */ /* 0x000fe4000f8e0207 */
[----:B------:R-:W-:Y:S11]  /*65f0*/  UIMAD UR37, UR6, UR54, UR4 ;  /* 0x00000036062572a4 */ /* 0x000ff6000f8e0204 */
[----:B------:R-:W-:Y:S01]  /*6600*/  @!UPT UIADD3 URZ, UPT, UPT, URZ, URZ, URZ ;  /* 0x000000fffffff290 */ /* 0x000fe2000fffe0ff */
.L_x_116:
[----:B------:R-:W-:Y:S01]  /*6610*/  UISETP.NE.AND UP0, UPT, UR39, 0x1, UPT ;  /* 0x000000012700788c */ /* 0x000fe2000bf05270 */
[----:B------:R-:W-:Y:S10]  /*6620*/  IADD3 R149, PT, PT, R149, 0x1, RZ ;  /* 0x0000000195957810 */ /* 0x000ff40007ffe0ff */
[----:B------:R-:W2:Y:S01]  /*6630*/  @!UP0 LDCU.128 UR12, c[0x0][0xb10] ;  /* 0x00016200ff0c87ac */ /* 0x000ea20008000c00 */
[----:B------:R-:W4:Y:S01]  /*6640*/  @!UP0 LDCU UR5, c[0x0][0xb0c] ;  /* 0x00016180ff0587ac */ /* 0x000f220008000800 */
[----:B------:R-:W3:Y:S01]  /*6650*/  @!UP0 LDCU UR10, c[0x0][0xb20] ;  /* 0x00016400ff0a87ac */ /* 0x000ee20008000800 */
[----:B--2---:R-:W-:Y:S02]  /*6660*/  UIMAD.WIDE.U32 UR8, UR38, UR12, URZ ;  /* 0x0000000c260872a5 */ /* 0x004fe4000f8e00ff */
[----:B------:R-:W-:Y:S02]  /*6670*/  UIMAD.WIDE.U32 UR6, UR37, UR15, URZ ;  /* 0x0000000f250672a5 */ /* 0x000fe4000f8e00ff */
[----:B------:R-:W-:Y:S03]  /*6680*/  @!UP0 UISETP.NE.AND UP1, UPT, UR14, 0x1, UPT ;  /* 0x000000010e00888c */ /* 0x000fe6000bf25270 */
[----:B------:R-:W-:Y:S01]  /*6690*/  @!UP0 UMOV UR4, UR9 ;  /* 0x0000000900048c82 */ /* 0x000fe20008000000 */
[----:B----4-:R-:W-:Y:S02]  /*66a0*/  @!UP0 UISETP.NE.AND UP2, UPT, UR5, 0x1, UPT ;  /* 0x000000010500888c */ /* 0x010fe4000bf45270 */
[----:B------:R-:W-:Y:S01]  /*66b0*/  @!UP0 USHF.R.U32.HI UR4, URZ, UR13, UR4 ;  /* 0x0000000dff048299 */ /* 0x000fe20008011604 */
[----:B------:R-:W-:Y:S02]  /*66c0*/  @!UP0 UMOV UR6, UR7 ;  /* 0x0000000700068c82 */ /* 0x000fe40008000000 */
[----:B---3--:R-:W-:Y:S02]  /*66d0*/  @!UP0 USHF.R.U32.HI UR6, URZ, UR10, UR6 ;  /* 0x0000000aff068299 */ /* 0x008fe40008011606 */
[----:B------:R-:W-:Y:S02]  /*66e0*/  @!UP0 USEL UR7, UR38, UR4, !UP2 ;  /* 0x0000000426078287 */ /* 0x000fe4000d000000 */
[----:B------:R-:W-:Y:S04]  /*66f0*/  @!UP0 USEL UR6, UR37, UR6, !UP1 ;  /* 0x0000000625068287 */ /* 0x000fe8000c800000 */
[----:B------:R-:W-:Y:S02]  /*6700*/  @!UP0 UIADD3 UR4, UPT, UPT, -UR7, UR6, URZ ;  /* 0x0000000607048290 */ /* 0x000fe4000fffe1ff */
[----:B------:R-:W-:Y:S02]  /*6710*/  @!UP0 UIADD3 UR6, UPT, UPT, UR7, -UR6, URZ ;  /* 0x8000000607068290 */ /* 0x000fe4000fffe0ff */
[----:B------:R-:W-:Y:S02]  /*6720*/  @!UP0 UIMAD UR38, UR4, UR5, UR38 ;  /* 0x00000005042682a4 */ /* 0x000fe4000f8e0226 */
[----:B------:R-:W-:Y:S02]  /*6730*/  @!UP0 UIMAD UR37, UR6, UR14, UR37 ;  /* 0x0000000e062582a4 */ /* 0x000fe4000f8e0225 */
[----:B------:R-:W-:Y:S09]  /*6740*/  ULOP3.LUT UP0, URZ, UR56, 0x1b0, URZ, 0xc0, !UPT ;  /* 0x000001b038ff7892 */ /* 0x000ff2000f80c0ff */
[----:B------:R-:W-:Y:S05]  /*6750*/  BRA.U !UP0, `(.L_x_117) ;  /* 0x0000000108407547 */ /* 0x000fea000b800000 */
[----:B------:R-:W2:Y:S01]  /*6760*/  LDCU.64 UR8, c[0x4][0x80] ;  /* 0x01001000ff0877ac */ /* 0x000ea20008000a00 */
[----:B------:R-:W-:Y:S01]  /*6770*/  MOV R3, 0x0 ;  /* 0x0000000000037802 */ /* 0x000fe20000000f00 */
[----:B------:R-:W-:Y:S02]  /*6780*/  HFMA2 R12, -RZ, RZ, 0, 5.9604644775390625e-08 ;  /* 0x00000001ff0c7431 */ /* 0x000fe400000001ff */
[----:B------:R-:W-:Y:S02]  /*6790*/  IMAD.MOV.U32 R8, RZ, RZ, 0x70 ;  /* 0x00000070ff087424 */ /* 0x000fe400078e00ff */
[----:B------:R-:W-:Y:S01]  /*67a0*/  IMAD.MOV.U32 R13, RZ, RZ, RZ ;  /* 0x000000ffff0d7224 */ /* 0x000fe200078e00ff */
[----:B------:R-:W3:Y:S01]  /*67b0*/  LDCU.64 UR6, c[0x4][0x88] ;  /* 0x01001100ff0677ac */ /* 0x000ee20008000a00 */
[----:B------:R-:W4:Y:S01]  /*67c0*/  LDC.64 R2, c[0x4][R3] ;  /* 0x0100000003027b82 */ /* 0x000f220000000a00 */
[----:B------:R-:W1:Y:S01]  /*67d0*/  LDCU.64 UR4, c[0x4][0x8] ;  /* 0x01000100ff0477ac */ /* 0x000e620008000a00 */
[----:B--2---:R-:W-:Y:S01]  /*67e0*/  MOV R5, UR9 ;  /* 0x0000000900057c02 */ /* 0x004fe20008000f00 */
[----:B------:R-:W-:Y:S01]  /*67f0*/  IMAD.U32 R4, RZ, RZ, UR8 ;  /* 0x00000008ff047e24 */ /* 0x000fe2000f8e00ff */
[----:B---3--:R-:W-:Y:S01]  /*6800*/  MOV R7, UR7 ;  /* 0x0000000700077c02 */ /* 0x008fe20008000f00 */
[----:B------:R-:W-:Y:S01]  /*6810*/  IMAD.U32 R6, RZ, RZ, UR6 ;  /* 0x00000006ff067e24 */ /* 0x000fe2000f8e00ff */
[----:B-1----:R-:W-:Y:S01]  /*6820*/  MOV R11, UR5 ;  /* 0x00000005000b7c02 */ /* 0x002fe20008000f00 */
[----:B------:R-:W-:Y:S02]  /*6830*/  IMAD.U32 R10, RZ, RZ, UR4 ;  /* 0x00000004ff0a7e24 */ /* 0x000fe4000f8e00ff */
[----:B------:R-:W-:Y:S07]  /*6840*/  LEPC R20, `(.L_x_117) ;  /* 0x000000001014794e */ /* 0x000fee0000000000 */
[----:B----45:R-:W-:Y:S05]  /*6850*/  CALL.ABS.NOINC R2 ;  /* 0x0000000002007343 */ /* 0x030fea0003c00000 */
.L_x_117:
[----:B------:R-:W-:Y:S01]  /*6860*/  LOP3.LUT P0, RZ, R153, 0x1b0, RZ, 0xc0, !PT ;  /* 0x000001b099ff7812 */ /* 0x000fe2000780c0ff */
[----:B------:R-:W-:Y:S11]  /*6870*/  BSSY.RECONVERGENT B6, `(.L_x_118) ;  /* 0x0000013000067945 */ /* 0x000ff60003800200 */
[----:B------:R-:W-:Y:S01]  /*6880*/  @!UPT UIADD3 URZ, UPT, UPT, URZ, URZ, URZ ;  /* 0x000000fffffff290 */ /* 0x000fe2000fffe0ff */
[----:B------:R-:W-:Y:S05]  /*6890*/  @!P0 BRA `(.L_x_119) ;  /* 0x0000000000408947 */ /* 0x000fea0003800000 */
        /* <DEDUP_REMOVED lines=16> */
.L_x_119:
[----:B------:R-:W-:Y:S05]  /*69a0*/  BSYNC.RECONVERGENT B6 ;  /* 0x0000000000067941 */ /* 0x000fea0003800200 */
.L_x_118:
[----:B------:R-:W-:Y:S01]  /*69b0*/  ISETP.NE.U32.AND P3, PT, R140, RZ, PT ;  /* 0x000000ff8c00720c */ /* 0x000fe20003f65070 */
[----:B------:R-:W-:Y:S01]  /*69c0*/  UISETP.NE.AND UP1, UPT, UR61, URZ, UPT ;  /* 0x000000ff3d00728c */ /* 0x000fe2000bf25270 */
[----:B------:R-:W-:Y:S02]  /*69d0*/  ISETP.NE.U32.AND P4, PT, R136, RZ, PT ;  /* 0x000000ff8800720c */ /* 0x000fe40003f85070 */
[----:B------:R-:W-:Y:S02]  /*69e0*/  ISETP.NE.AND.EX P3, PT, R141, RZ, PT, P3 ;  /* 0x000000ff8d00720c */ /* 0x000fe40003f65330 */
[----:B------:R-:W-:Y:S02]  /*69f0*/  PLOP3.LUT P1, PT, PT, PT, PT, 0x8, 0x80 ;  /* 0x000000000080781c */ /* 0x000fe40003f2e170 */
[----:B------:R-:W-:Y:S02]  /*6a00*/  PLOP3.LUT P0, PT, PT, PT, UP1, 0x80, 0x8 ;  /* 0x000000000008781c */ /* 0x000fe40003f0f018 */
[----:B------:R-:W-:Y:S02]  /*6a10*/  ISETP.NE.AND.EX P4, PT, R137, RZ, PT, P4 ;  /* 0x000000ff8900720c */ /* 0x000fe40003f85340 */
[----:B------:R-:W2:Y:S09]  /*6a20*/  @UP1 LDCU.64 UR4, c[0x0][0x888] ;  /* 0x00011100ff0417ac */ /* 0x000eb20008000a00 */
[----:B------:R-:W-:Y:S01]  /*6a30*/  @P0 PLOP3.LUT P1, PT, P3, PT, PT, 0x80, 0x8 ;  /* 0x000000000008081c */ /* 0x000fe20001f2f070 */
[----:B--2---:R-:W-:Y:S04]  /*6a40*/  @UP1 UISETP.NE.U32.AND UP0, UPT, UR4, URZ, UPT ;  /* 0x000000ff0400128c */ /* 0x004fe8000bf05070 */
[----:B------:R-:W-:Y:S04]  /*6a50*/  @UP1 UISETP.NE.AND.EX UP0, UPT, UR5, URZ, UPT, UP0 ;  /* 0x000000ff0500128c */ /* 0x000fe8000bf05300 */
[----:B------:R-:W-:Y:S01]  /*6a60*/  @UP1 USEL UR4, URZ, 0xffffffff, UP0 ;  /* 0xffffffffff041887 */ /* 0x000fe20008000000 */
[----:B------:R-:W-:Y:S11]  /*6a70*/  @!P3 BRA `(.L_x_120) ;  /* 0x000000000030b947 */ /* 0x000ff60003800000 */
        /* <DEDUP_REMOVED lines=12> */
.L_x_120:
[----:B------:R-:W-:Y:S05]  /*6b40*/  @!P4 BRA `(.L_x_121) ;  /* 0x000000000024c947 */ /* 0x000fea0003800000 */
[----:B------:R-:W-:Y:S01]  /*6b50*/  ISETP.NE.U32.AND P2, PT, R134, RZ, PT ;  /* 0x000000ff8600720c */ /* 0x000fe20003f45070 */
[----:B------:R-:W2:Y:S03]  /*6b60*/  LDCU.64 UR6, c[0x0][0x358] ;  /* 0x00006b00ff0677ac */ /* 0x000ea60008000a00 */
[----:B------:R-:W-:Y:S11]  /*6b70*/  ISETP.NE.AND.EX P2, PT, R135, RZ, PT, P2 ;  /* 0x000000ff8700720c */ /* 0x000ff60003f45320 */
[----:B------:R-:W-:Y:S02]  /*6b80*/  @!UPT UIADD3 URZ, UPT, UPT, URZ, URZ, URZ ;  /* 0x000000fffffff290 */ /* 0x000fe4000fffe0ff */
[----:B------:R-:W4:Y:S01]  /*6b90*/  @P2 LDC.64 R2, c[0x0][0x8a8] ;  /* 0x00022a00ff022b82 */ /* 0x000f220000000a00 */
[----:B-1----:R-:W-:Y:S04]  /*6ba0*/  @P2 IMAD R0, R136, UR36, RZ ;  /* 0x0000002488002c24 */ /* 0x002fe8000f8e02ff */
[----:B----4-:R-:W-:Y:S05]  /*6bb0*/  @P2 IMAD.WIDE R2, R0, 0x4, R2 ;  /* 0x0000000400022825 */ /* 0x010fea00078e0202 */
[----:B--2--5:R2:W5:Y:S02]  /*6bc0*/  @P2 LDG.E R70, desc[UR6][R2.64] ;  /* 0x0000000602462981 */ /* 0x024564000c1e1900 */
[----:B--2---:R-:W4:Y:S02]  /*6bd0*/  @!P2 LDC R70, c[0x0][0x8a0] ;  /* 0x00022800ff46ab82 */ /* 0x004f240000000800 */
.L_x_121:
[----:B---3-5:R-:W-:Y:S01]  /*6be0*/  @P0 ISETP.NE.AND P4, PT, R71, RZ, PT ;  /* 0x000000ff4700020c */ /* 0x028fe20003f85270 */
[----:B-1----:R-:W-:Y:S01]  /*6bf0*/  IMAD.U32 R0, RZ, RZ, UR4 ;  /* 0x00000004ff007e24 */ /* 0x002fe2000f8e00ff */
[----:B------:R-:W-:Y:S01]  /*6c00*/  @P0 LOP3.LUT P2, RZ, R147, 0xff, RZ, 0xc0, !PT ;  /* 0x000000ff93ff0812 */ /* 0x000fe2000784c0ff */
[----:B------:R-:W-:Y:S01]  /*6c10*/  BSSY B1, `(.L_x_122) ;  /* 0x000003d000017945 */ /* 0x000fe20003800000 */
[----:B------:R-:W-:Y:S02]  /*6c20*/  @P0 SEL R2, RZ, 0xffffffff, P4 ;  /* 0xffffffffff020807 */ /* 0x000fe40002000000 */
[----:B------:R-:W-:Y:S02]  /*6c30*/  CS2R R90, SRZ ;  /* 0x00000000005a7805 */ /* 0x000fe4000001ff00 */
[----:B------:R-:W-:Y:S02]  /*6c40*/  LEA R22, R68, UR44, 0x3 ;  /* 0x0000002c44167c11 */ /* 0x000fe4000f8e18ff */
[----:B------:R-:W-:Y:S02]  /*6c50*/  CS2R R88, SRZ ;  /* 0x0000000000587805 */ /* 0x000fe4000001ff00 */
[----:B------:R-:W-:Y:S02]  /*6c60*/  @P1 SEL R2, R0, R2, !P2 ;  /* 0x0000000200021207 */ /* 0x000fe40005000000 */
[----:B------:R-:W-:Y:S02]  /*6c70*/  CS2R R86, SRZ ;  /* 0x0000000000567805 */ /* 0x000fe4000001ff00 */
[----:B------:R-:W-:Y:S02]  /*6c80*/  SHF.L.U32 R4, R152, 0x1f, RZ ;  /* 0x0000001f98047819 */ /* 0x000fe400000006ff */
[----:B------:R-:W-:Y:S02]  /*6c90*/  CS2R R84, SRZ ;  /* 0x0000000000547805 */ /* 0x000fe4000001ff00 */
[----:B------:R-:W-:Y:S02]  /*6ca0*/  @P0 LOP3.LUT R2, R2, 0x1, RZ, 0xc0, !PT ;  /* 0x0000000102020812 */ /* 0x000fe400078ec0ff */
[----:B------:R-:W-:Y:S02]  /*6cb0*/  CS2R R18, SRZ ;  /* 0x0000000000127805 */ /* 0x000fe4000001ff00 */
[----:B------:R-:W-:Y:S02]  /*6cc0*/  PLOP3.LUT P5, PT, PT, PT, PT, 0x8, 0x80 ;  /* 0x000000000080781c */ /* 0x000fe40003fae170 */
[----:B------:R-:W-:Y:S02]  /*6cd0*/  CS2R R16, SRZ ;  /* 0x0000000000107805 */ /* 0x000fe4000001ff00 */
[----:B------:R-:W-:Y:S01]  /*6ce0*/  ISETP.NE.U32.OR P1, PT, R2, 0x1, !P0 ;  /* 0x000000010200780c */ /* 0x000fe20004725470 */
[----:B------:R-:W-:Y:S01]  /*6cf0*/  IMAD R2, R68, 0x40, R69 ;  /* 0x0000004044027824 */ /* 0x000fe200078e0245 */
[----:B------:R-:W-:Y:S02]  /*6d00*/  CS2R R26, SRZ ;  /* 0x00000000001a7805 */ /* 0x000fe4000001ff00 */
[----:B------:R-:W-:Y:S09]  /*6d10*/  CS2R R24, SRZ ;  /* 0x0000000000187805 */ /* 0x000ff2000001ff00 */
[----:B------:R-:W-:Y:S04]  /*6d20*/  @P1 SHF.L.U32 R0, R150, 0x1f, RZ ;  /* 0x0000001f96001819 */ /* 0x000fe800000006ff */
[----:B------:R-:W1:Y:S01]  /*6d30*/  @P1 SYNCS.PHASECHK.TRANS64.TRYWAIT P0, [UR44+0x220], R0 ;  /* 0x00022000ff0015a7 */ /* 0x000e62000800112c */
[----:B------:R2:W3:Y:S01]  /*6d40*/  SYNCS.PHASECHK.TRANS64.TRYWAIT P4, [R22+URZ+0x260], R4 ;  /* 0x00026004160075a7 */ /* 0x0004e200080811ff */
[----:B-1----:R-:W-:Y:S01]  /*6d50*/  @P1 PLOP3.LUT P5, PT, P0, PT, PT, 0x8, 0x80 ;  /* 0x000000000080181c */ /* 0x002fe200007ae170 */
[----:B------:R-:W-:Y:S01]  /*6d60*/  @!UPT UIADD3 URZ, UPT, UPT, URZ, URZ, URZ ;  /* 0x000000fffffff290 */ /* 0x000fe2000fffe0ff */
[----:B--23--:R-:W-:Y:S11]  /*6d70*/  @!P1 BRA `(.L_x_123) ;  /* 0x0000000000989947 */ /* 0x00cff60003800000 */
[----:B------:R-:W-:Y:S01]  /*6d80*/  ISETP.NE.U32.AND P0, PT, RZ, UR58, PT ;  /* 0x0000003aff007c0c */ /* 0x000fe2000bf05070 */
[----:B------:R-:W-:Y:S01]  /*6d90*/  BSSY B0, `(.L_x_124) ;  /* 0x0000016000007945 */ /* 0x000fe20003800000 */
[----:B------:R-:W-:Y:S02]  /*6da0*/  ISETP.NE.AND P2, PT, R71, RZ, PT ;  /* 0x000000ff4700720c */ /* 0x000fe40003f45270 */
[----:B------:R-:W-:Y:S02]  /*6db0*/  CS2R R26, SRZ ;  /* 0x00000000001a7805 */ /* 0x000fe4000001ff00 */
[----:B------:R-:W-:Y:S02]  /*6dc0*/  ISETP.NE.AND.EX P0, PT, RZ, UR59, PT, P0 ;  /* 0x0000003bff007c0c */ /* 0x000fe4000bf05300 */
[----:B------:R-:W-:Y:S02]  /*6dd0*/  CS2R R24, SRZ ;  /* 0x0000000000187805 */ /* 0x000fe4000001ff00 */
[----:B------:R-:W-:Y:S02]  /*6de0*/  LOP3.LUT P1, RZ, R147, 0xff, RZ, 0xc0, !PT ;  /* 0x000000ff93ff7812 */ /* 0x000fe4000782c0ff */
[----:B------:R-:W-:Y:S02]  /*6df0*/  CS2R R18, SRZ ;  /* 0x0000000000127805 */ /* 0x000fe4000001ff00 */
[----:B------:R-:W-:Y:S02]  /*6e00*/  SEL R0, RZ, 0xffffffff, P2 ;  /* 0xffffffffff007807 */ /* 0x000fe40001000000 */
[----:B------:R-:W-:Y:S02]  /*6e10*/  CS2R R16, SRZ ;  /* 0x0000000000107805 */ /* 0x000fe4000001ff00 */
[----:B------:R-:W-:Y:S02]  /*6e20*/  SEL R3, RZ, 0xffffffff, P0 ;  /* 0xffffffffff037807 */ /* 0x000fe40000000000 */
[----:B------:R-:W-:Y:S02]  /*6e30*/  CS2R R86, SRZ ;  /* 0x0000000000567805 */ /* 0x000fe4000001ff00 */
[----:B------:R-:W-:Y:S02]  /*6e40*/  CS2R R84, SRZ ;  /* 0x0000000000547805 */ /* 0x000fe4000001ff00 */
[----:B------:R-:W-:Y:S02]  /*6e50*/  CS2R R90, SRZ ;  /* 0x00000000005a7805 */ /* 0x000fe4000001ff00 */
[----:B------:R-:W-:Y:S02]  /*6e60*/  @P3 SEL R0, R3, R0, !P1 ;  /* 0x0000000003003207 */ /* 0x000fe40004800000 */
[----:B------:R-:W-:Y:S02]  /*6e70*/  CS2R R88, SRZ ;  /* 0x0000000000587805 */ /* 0x000fe4000001ff00 */
[----:B------:R-:W-:Y:S04]  /*6e80*/  LOP3.LUT R0, R0, 0x1, RZ, 0xc0, !PT ;  /* 0x0000000100007812 */ /* 0x000fe800078ec0ff */
[----:B------:R-:W-:Y:S01]  /*6e90*/  ISETP.NE.U32.AND P0, PT, R0, 0x1, PT ;  /* 0x000000010000780c */ /* 0x000fe20003f05070 */
[----:B------:R-:W-:Y:S01]  /*6ea0*/  @!UPT UIADD3 URZ, UPT, UPT, URZ, URZ, URZ ;  /* 0x000000fffffff290 */ /* 0x000fe2000fffe0ff */
[----:B------:R-:W-:Y:S11]  /*6eb0*/  @!P5 BRA `(.L_x_125) ;  /* 0x00000000000cd947 */ /* 0x000ff60003800000 */
[----:B------:R-:W-:Y:S04]  /*6ec0*/  SHF.L.U32 R3, R150, 0x1f, RZ ;  /* 0x0000001f96037819 */ /* 0x000fe800000006ff */
[----:B------:R-:W1:Y:S02]  /*6ed0*/  SYNCS.PHASECHK.TRANS64.TRYWAIT P1, [UR44+0x220], R3 ;  /* 0x00022003ff0075a7 */ /* 0x000e64000802112c */
[----:B-1----:R-:W-:Y:S05]  /*6ee0*/  @!P1 BRA `(.L_x_126) ;  /* 0x0000002800689947 */ /* 0x002fea0003800000 */
.L_x_125:
[----:B------:R-:W-:Y:S05]  /*6ef0*/  BSYNC B0 ;  /* 0x0000000000007941 */ /* 0x000fea0003800000 */
.L_x_124:
[----:B------:R2:W3:Y:S01]  /*6f00*/  @P0 LDS.128 R24, [R146+UR44+0x400] ;  /* 0x0004002c92180984 */ /* 0x0004e20008000c00 */
[----:B------:R-:W-:Y:S01]  /*6f10*/  UIADD3 UR4, UPT, UPT, UR44, 0x228, URZ ;  /* 0x000002282c047890 */ /* 0x000fe2000fffe0ff */
[----:B------:R-:W-:Y:S02]  /*6f20*/  LOP3.LUT R150, R150, 0x1, RZ, 0x3c, !PT ;  /* 0x0000000196967812 */ /* 0x000fe400078e3cff */
[----:B------:R2:W1:Y:S01]  /*6f30*/  @P0 LDS.128 R16, [R145+0x400] ;  /* 0x0004000091100984 */ /* 0x0004620000000c00 */
[----:B------:R-:W-:Y:S03]  /*6f40*/  UPRMT UR4, UR48, 0x654, UR4 ;  /* 0x0000065430047896 */ /* 0x000fe60008000004 */
[----:B------:R2:W1:Y:S04]  /*6f50*/  @P0 LDS.128 R84, [R144+0x400] ;  /* 0x0004000090540984 */ /* 0x0004680000000c00 */
[----:B------:R2:W1:Y:S01]  /*6f60*/  @P0 LDS.128 R88, [R143+0x400] ;  /* 0x000400008f580984 */ /* 0x0004620000000c00 */
[----:B------:R-:W-:Y:S01]  /*6f70*/  @!PT LDS RZ, [RZ] ;  /* 0x00000000fffff984 */ /* 0x000fe20000000800 */
[----:B------:R-:W-:Y:S01]  /*6f80*/  @!PT LDS RZ, [RZ] ;  /* 0x00000000fffff984 */ /* 0x000fe20000000800 */
[----:B------:R-:W-:Y:S01]  /*6f90*/  @!PT LDS RZ, [RZ] ;  /* 0x00000000fffff984 */ /* 0x000fe20000000800 */
[----:B------:R-:W-:Y:S01]  /*6fa0*/  @!PT LDS RZ, [RZ] ;  /* 0x00000000fffff984 */ /* 0x000fe20000000800 */
[----:B------:R5:W-:Y:S06]  /*6fb0*/  MEMBAR.ALL.CTA ;  /* 0x0000000000007992 */ /* 0x000bec0000008000 */
[----:B-----5:R-:W5:Y:S02]  /*6fc0*/  FENCE.VIEW.ASYNC.S ;  /* 0x00000000000073c6 */ /* 0x020f640000000000 */
[----:B-----5:R-:W-:Y:S01]  /*6fd0*/  SYNCS.ARRIVE.TRANS64.RED.A1T0 RZ, [UR4], RZ ;  /* 0x000000ffffff79a7 */ /* 0x020fe20008100404 */
.L_x_123:
[----:B------:R-:W-:Y:S05]  /*6fe0*/  BSYNC B1 ;  /* 0x0000000000017941 */ /* 0x000fea0003800000 */
.L_x_122:
[----:B-1----:R-:W-:Y:S04]  /*6ff0*/  SHF.R.U32.HI R0, RZ, 0x15, R2 ;  /* 0x00000015ff007819 */ /* 0x002fe80000011602 */
[----:B------:R-:W-:Y:S01]  /*7000*/  LOP3.LUT P0, RZ, R0, 0x3, R148, 0x48, !PT ;  /* 0x0000000300ff7812 */ /* 0x000fe20007804894 */
[----:B------:R-:W-:Y:S01]  /*7010*/  @!UPT UIADD3 URZ, UPT, UPT, URZ, URZ, URZ ;  /* 0x000000fffffff290 */ /* 0x000fe2000fffe0ff */
[----:B------:R-:W-:Y:S11]  /*7020*/  @P4 BRA `(.L_x_127) ;  /* 0x0000000000084947 */ /* 0x000ff60003800000 */
[----:B------:R-:W1:Y:S02]  /*7030*/  SYNCS.PHASECHK.TRANS64.TRYWAIT P1, [R22+URZ+0x260], R4 ;  /* 0x00026004160075a7 */ /* 0x000e6400080211ff */
[----:B-1----:R-:W-:Y:S05]  /*7040*/  @!P1 BRA `(.L_x_128) ;  /* 0x0000002800289947 */ /* 0x002fea0003800000 */
.L_x_127:
[----:B------:R-:W-:Y:S05]  /*7050*/  @!P0 BRA `(.L_x_129) ;  /* 0x0000000000408947 */ /* 0x000fea0003800000 */
[----:B------:R-:W1:Y:S01]  /*7060*/  LDCU.64 UR8, c[0x4][0x70] ;  /* 0x01000e00ff0877ac */ /* 0x000e620008000a00 */
[----:B------:R-:W-:Y:S01]  /*7070*/  MOV R15, 0x0 ;  /* 0x00000000000f7802 */ /* 0x000fe20000000f00 */
[----:B------:R-:W-:Y:S02]  /*7080*/  HFMA2 R12, -RZ, RZ, 0, 5.9604644775390625e-08 ;  /* 0x00000001ff0c7431 */ /* 0x000fe400000001ff */
[----:B------:R-:W-:Y:S02]  /*7090*/  IMAD.MOV.U32 R8, RZ, RZ, 0x192 ;  /* 0x00000192ff087424 */ /* 0x000fe400078e00ff */
[----:B------:R-:W-:Y:S01]  /*70a0*/  IMAD.MOV.U32 R13, RZ, RZ, RZ ;  /* 0x000000ffff0d7224 */ /* 0x000fe200078e00ff */
[----:B------:R-:W5:Y:S01]  /*70b0*/  LDCU.64 UR6, c[0x4][0x78] ;  /* 0x01000f00ff0677ac */ /* 0x000f620008000a00 */
[----:B------:R-:W2:Y:S01]  /*70c0*/  LDC.64 R14, c[0x4][R15] ;  /* 0x010000000f0e7b82 */ /* 0x000ea20000000a00 */
[----:B------:R-:W3:Y:S01]  /*70d0*/  LDCU.64 UR4, c[0x4][0x10] ;  /* 0x01000200ff0477ac */ /* 0x000ee20008000a00 */
[----:B-1----:R-:W-:Y:S01]  /*70e0*/  MOV R5, UR9 ;  /* 0x0000000900057c02 */ /* 0x002fe20008000f00 */
[----:B------:R-:W-:Y:S01]  /*70f0*/  IMAD.U32 R4, RZ, RZ, UR8 ;  /* 0x00000008ff047e24 */ /* 0x000fe2000f8e00ff */
[----:B-----5:R-:W-:Y:S01]  /*7100*/  MOV R7, UR7 ;  /* 0x0000000700077c02 */ /* 0x020fe20008000f00 */
[----:B------:R-:W-:Y:S01]  /*7110*/  IMAD.U32 R6, RZ, RZ, UR6 ;  /* 0x00000006ff067e24 */ /* 0x000fe2000f8e00ff */
[----:B---3--:R-:W-:Y:S01]  /*7120*/  MOV R11, UR5 ;  /* 0x00000005000b7c02 */ /* 0x008fe20008000f00 */
[----:B------:R-:W-:Y:S02]  /*7130*/  IMAD.U32 R10, RZ, RZ, UR4 ;  /* 0x00000004ff0a7e24 */ /* 0x000fe4000f8e00ff */
[----:B------:R-:W-:Y:S07]  /*7140*/  LEPC R20, `(.L_x_129) ;  /* 0x000000001014794e */ /* 0x000fee0000000000 */
[----:B--2-4-:R-:W-:Y:S05]  /*7150*/  CALL.ABS.NOINC R14 ;  /* 0x000000000e007343 */ /* 0x014fea0003c00000 */
.L_x_129:
[----:B------:R-:W-:Y:S01]  /*7160*/  LOP3.LUT P0, RZ, R142, 0x60, RZ, 0xc0, !PT ;  /* 0x000000608eff7812 */ /* 0x000fe2000780c0ff */
[----:B------:R-:W-:Y:S05]  /*7170*/  WARPSYNC.ALL ;  /* 0x0000000000007948 */ /* 0x000fea0003800000 */
[----:B---3--:R-:W-:Y:S01]  /*7180*/  IMAD.U32 R130, R26, 0x10000, RZ ;  /* 0x000100001a827824 */ /* 0x008fe200078e00ff */
[----:B------:R-:W-:Y:S01]  /*7190*/  R2UR UR4, R2 ;  /* 0x00000000020472ca */ /* 0x000fe200000e0000 */
[----:B------:R-:W-:Y:S01]  /*71a0*/  IMAD.U32 R124, R16, 0x10000, RZ ;  /* 0x00010000107c7824 */ /* 0x000fe200078e00ff */
[----:B------:R-:W-:Y:S01]  /*71b0*/  R2UR UR5, R22 ;  /* 0x00000000160572ca */ /* 0x000fe200000e0000 */
[----:B------:R-:W-:Y:S01]  /*71c0*/  IMAD.SHL.U32 R117, R18, 0x100, RZ ;  /* 0x0000010012757824 */ /* 0x000fe200078e00ff */
[C---:B------:R-:W-:Y:S01]  /*71d0*/  PRMT R0, R24.reuse, 0x8880, RZ ;  /* 0x0000888018007816 */ /* 0x040fe200000000ff */
[----:B------:R-:W-:Y:S01]  /*71e0*/  IMAD.U32 R109, R85, 0x10000, RZ ;  /* 0x00010000556d7824 */ /* 0x000fe200078e00ff */
[----:B------:R-:W-:Y:S01]  /*71f0*/  SHF.L.U32 R2, R24, 0x10, RZ ;  /* 0x0000001018027819 */ /* 0x000fe200000006ff */
[----:B------:R-:W-:Y:S01]  /*7200*/  IMAD.U32 R94, R90, 0x10000, RZ ;  /* 0x000100005a5e7824 */ /* 0x000fe200078e00ff */
[----:B------:R-:W-:Y:S01]  /*7210*/  SHF.L.U32 R3, R24, 0x8, RZ ;  /* 0x0000000818037819 */ /* 0x000fe200000006ff */
[----:B------:R-:W-:Y:S01]  /*7220*/  IMAD.SHL.U32 R102, R87, 0x100, RZ ;  /* 0x0000010057667824 */ /* 0x000fe200078e00ff */
[----:B------:R-:W-:Y:S01]  /*7230*/  SHF.R.S32.HI R72, RZ, 0x18, R24 ;  /* 0x00000018ff487819 */ /* 0x000fe20000011418 */
[----:B------:R-:W-:Y:S01]  /*7240*/  BSSY.RECONVERGENT B0, `(.L_x_130) ;  /* 0x0000124000007945 */ /* 0x000fe20003800200 */
[C---:B------:R-:W-:Y:S02]  /*7250*/  PRMT R133, R25.reuse, 0x8880, RZ ;  /* 0x0000888019857816 */ /* 0x040fe400000000ff */
[C---:B------:R-:W-:Y:S02]  /*7260*/  SHF.L.U32 R73, R25.reuse, 0x10, RZ ;  /* 0x0000001019497819 */ /* 0x040fe400000006ff */
[----:B------:R-:W-:Y:S02]  /*7270*/  SHF.L.U32 R132, R25, 0x8, RZ ;  /* 0x0000000819847819 */ /* 0x000fe400000006ff */
[----:B------:R-:W-:Y:S02]  /*7280*/  SHF.R.S32.HI R74, RZ, 0x18, R25 ;  /* 0x00000018ff4a7819 */ /* 0x000fe40000011419 */
[C---:B------:R-:W-:Y:S02]  /*7290*/  PRMT R131, R26.reuse, 0x8880, RZ ;  /* 0x000088801a837816 */ /* 0x040fe400000000ff */
[----:B------:R-:W-:Y:S02]  /*72a0*/  SHF.L.U32 R129, R26, 0x8, RZ ;  /* 0x000000081a817819 */ /* 0x000fe400000006ff */
[----:B------:R-:W-:Y:S02]  /*72b0*/  SHF.R.S32.HI R75, RZ, 0x18, R26 ;  /* 0x00000018ff4b7819 */ /* 0x000fe4000001141a */
        /* <DEDUP_REMOVED lines=18> */
[----:B------:R-:W1:Y:S01]  /*73e0*/  LDTM.x64 R4, tmem[UR4] ;  /* 0x00000004000479ee */ /* 0x000e620008340000 */
[----:B------:R-:W-:Y:S01]  /*73f0*/  NOP ;  /* 0x0000000000007918 */ /* 0x000fe20000000000 */
[----:B------:R-:W-:Y:S01]  /*7400*/  SHF.R.S32.HI R73, RZ, 0x18, R73 ;  /* 0x00000018ff497819 */ /* 0x000fe20000011449 */
[----:B------:R-:W-:Y:S01]  /*7410*/  UIADD3 UR4, UPT, UPT, UR5, 0x280, URZ ;  /* 0x0000028005047890 */ /* 0x000fe2000fffe0ff */
[----:B------:R-:W-:Y:S02]  /*7420*/  SHF.R.S32.HI R2, RZ, 0x18, R2 ;  /* 0x00000018ff027819 */ /* 0x000fe40000011402 */
[----:B------:R-:W-:Y:S01]  /*7430*/  SHF.R.S32.HI R3, RZ, 0x18, R3 ;  /* 0x00000018ff037819 */ /* 0x000fe20000011403 */
[----:B------:R-:W-:Y:S01]  /*7440*/  UPRMT UR4, UR48, 0x654, UR4 ;  /* 0x0000065430047896 */ /* 0x000fe20008000004 */
[C---:B------:R-:W-:Y:S02]  /*7450*/  PRMT R113, R84.reuse, 0x8880, RZ ;  /* 0x0000888054717816 */ /* 0x040fe400000000ff */
[----:B------:R-:W-:Y:S02]  /*7460*/  SHF.L.U32 R112, R84, 0x10, RZ ;  /* 0x0000001054707819 */ /* 0x000fe400000006ff */
[----:B------:R-:W-:Y:S02]  /*7470*/  PRMT R110, R85, 0x8880, RZ ;  /* 0x00008880556e7816 */ /* 0x000fe400000000ff */
[----:B------:R-:W-:Y:S02]  /*7480*/  SHF.R.S32.HI R81, RZ, 0x18, R84 ;  /* 0x00000018ff517819 */ /* 0x000fe40000011454 */
[----:B-1----:R-:W-:Y:S01]  /*7490*/  SYNCS.ARRIVE.TRANS64.RED.A1T0 RZ, [UR4], RZ ;  /* 0x000000ffffff79a7 */ /* 0x002fe20008100404 */
[C---:B------:R-:W-:Y:S02]  /*74a0*/  PRMT R107, R86.reuse, 0x8880, RZ ;  /* 0x00008880566b7816 */ /* 0x040fe400000000ff */
[----:B------:R-:W-:Y:S02]  /*74b0*/  SHF.R.S32.HI R82, RZ, 0x18, R85 ;  /* 0x00000018ff527819 */ /* 0x000fe40000011455 */
[----:B------:R-:W-:Y:S02]  /*74c0*/  SHF.L.U32 R106, R86, 0x10, RZ ;  /* 0x00000010566a7819 */ /* 0x000fe400000006ff */
[C---:B------:R-:W-:Y:S01]  /*74d0*/  PRMT R104, R87.reuse, 0x8880, RZ ;  /* 0x0000888057687816 */ /* 0x040fe200000000ff */
[C---:B----4-:R-:W-:Y:S01]  /*74e0*/  IMAD R4, R70.reuse, R4, RZ ;  /* 0x0000000446047224 */ /* 0x050fe200078e02ff */
[----:B------:R-:W-:Y:S01]  /*74f0*/  SHF.R.S32.HI R83, RZ, 0x18, R86 ;  /* 0x00000018ff537819 */ /* 0x000fe20000011456 */
[C---:B------:R-:W-:Y:S01]  /*7500*/  IMAD R5, R70.reuse, R5, RZ ;  /* 0x0000000546057224 */ /* 0x040fe200078e02ff */
[----:B------:R-:W-:Y:S01]  /*7510*/  SHF.L.U32 R103, R87, 0x10, RZ ;  /* 0x0000001057677819 */ /* 0x000fe200000006ff */
[----:B------:R-:W-:Y:S01]  /*7520*/  IMAD R6, R70, R6, RZ ;  /* 0x0000000646067224 */ /* 0x000fe200078e02ff */
[----:B------:R-:W-:Y:S01]  /*7530*/  PRMT R101, R88, 0x8880, RZ ;  /* 0x0000888058657816 */ /* 0x000fe200000000ff */
[-C--:B------:R-:W-:Y:S01]  /*7540*/  IMAD R4, R0, R71.reuse, R4 ;  /* 0x0000004700047224 */ /* 0x080fe200078e0204 */
[----:B------:R-:W-:Y:S01]  /*7550*/  SHF.L.U32 R100, R88, 0x10, RZ ;  /* 0x0000001058647819 */ /* 0x000fe200000006ff */
[-C--:B------:R-:W-:Y:S01]  /*7560*/  IMAD R5, R2, R71.reuse, R5 ;  /* 0x0000004702057224 */ /* 0x080fe200078e0205 */
[----:B------:R-:W-:Y:S01]  /*7570*/  PRMT R98, R89, 0x8880, RZ ;  /* 0x0000888059627816 */ /* 0x000fe200000000ff */
[----:B------:R-:W-:Y:S01]  /*7580*/  IMAD R6, R3, R71, R6 ;  /* 0x0000004703067224 */ /* 0x000fe200078e0206 */
[----:B------:R-:W-:Y:S01]  /*7590*/  SHF.L.U32 R97, R89, 0x10, RZ ;  /* 0x0000001059617819 */ /* 0x000fe200000006ff */
[----:B------:R-:W-:Y:S01]  /*75a0*/  IMAD R3, R70, R18, RZ ;  /* 0x0000001246037224 */ /* 0x000fe200078e02ff */
[----:B------:R-:W-:Y:S01]  /*75b0*/  PRMT R95, R90, 0x8880, RZ ;  /* 0x000088805a5f7816 */ /* 0x000fe200000000ff */
[C---:B------:R-:W-:Y:S01]  /*75c0*/  IMAD R18, R70.reuse, R22, RZ ;  /* 0x0000001646127224 */ /* 0x040fe200078e02ff */
[----:B------:R-:W-:Y:S01]  /*75d0*/  PRMT R92, R91, 0x8880, RZ ;  /* 0x000088805b5c7816 */ /* 0x000fe200000000ff */
[----:B------:R-:W-:Y:S01]  /*75e0*/  IMAD R22, R70, R26, RZ ;  /* 0x0000001a46167224 */ /* 0x000fe200078e02ff */
[----:B------:R-:W-:Y:S01]  /*75f0*/  SHF.L.U32 R111, R84, 0x8, RZ ;  /* 0x00000008546f7819 */ /* 0x000fe200000006ff */
[C---:B------:R-:W-:Y:S01]  /*7600*/  IMAD R26, R70.reuse, R30, RZ ;  /* 0x0000001e461a7224 */ /* 0x040fe200078e02ff */
[----:B------:R-:W-:Y:S01]  /*7610*/  SHF.R.S32.HI R84, RZ, 0x18, R87 ;  /* 0x00000018ff547819 */ /* 0x000fe20000011457 */
[C---:B------:R-:W-:Y:S01]  /*7620*/  IMAD R7, R70.reuse, R7, RZ ;  /* 0x0000000746077224 */ /* 0x040fe200078e02ff */
[----:B------:R-:W-:Y:S01]  /*7630*/  SHF.R.S32.HI R87, RZ, 0x18, R90 ;  /* 0x00000018ff577819 */ /* 0x000fe2000001145a */
[C---:B------:R-:W-:Y:S01]  /*7640*/  IMAD R30, R70.reuse, R34, RZ ;  /* 0x00000022461e7224 */ /* 0x040fe200078e02ff */
[----:B------:R-:W-:Y:S01]  /*7650*/  SHF.L.U32 R108, R85, 0x8, RZ ;  /* 0x00000008556c7819 */ /* 0x000fe200000006ff */
[C---:B------:R-:W-:Y:S01]  /*7660*/  IMAD R34, R70.reuse, R38, RZ ;  /* 0x0000002646227224 */ /* 0x040fe200078e02ff */
[----:B------:R-:W-:Y:S01]  /*7670*/  SHF.R.S32.HI R85, RZ, 0x18, R88 ;  /* 0x00000018ff557819 */ /* 0x000fe20000011458 */
[----:B------:R-:W-:Y:S01]  /*7680*/  IMAD R38, R70, R42, RZ ;  /* 0x0000002a46267224 */ /* 0x000fe200078e02ff */
[----:B------:R-:W-:Y:S01]  /*7690*/  SHF.L.U32 R105, R86, 0x8, RZ ;  /* 0x0000000856697819 */ /* 0x000fe200000006ff */
[C---:B------:R-:W-:Y:S01]  /*76a0*/  IMAD R0, R70.reuse, R16, RZ ;  /* 0x0000001046007224 */ /* 0x040fe200078e02ff */
[----:B------:R-:W-:Y:S01]  /*76b0*/  SHF.R.S32.HI R86, RZ, 0x18, R89 ;  /* 0x00000018ff567819 */ /* 0x000fe20000011459 */
[----:B------:R-:W-:Y:S01]  /*76c0*/  IMAD R42, R70, R46, RZ ;  /* 0x0000002e462a7224 */ /* 0x000fe200078e02ff */
[----:B------:R-:W-:Y:S01]  /*76d0*/  SHF.L.U32 R99, R88, 0x8, RZ ;  /* 0x0000000858637819 */ /* 0x000fe200000006ff */
[----:B------:R-:W-:Y:S01]  /*76e0*/  IMAD R7, R72, R71, R7 ;  /* 0x0000004748077224 */ /* 0x000fe200078e0207 */
[----:B------:R-:W-:Y:S01]  /*76f0*/  MOV R72, R133 ;  /* 0x0000008500487202 */ /* 0x000fe20000000f00 */
[C---:B------:R-:W-:Y:S01]  /*7700*/  IMAD R16, R70.reuse, R20, RZ ;  /* 0x0000001446107224 */ /* 0x040fe200078e02ff */
[----:B------:R-:W-:Y:S01]  /*7710*/  SHF.R.S32.HI R88, RZ, 0x18, R91 ;  /* 0x00000018ff587819 */ /* 0x000fe2000001145b */
[C---:B------:R-:W-:Y:S01]  /*7720*/  IMAD R46, R70.reuse, R50, RZ ;  /* 0x00000032462e7224 */ /* 0x040fe200078e02ff */
[----:B------:R-:W-:Y:S01]  /*7730*/  SHF.L.U32 R96, R89, 0x8, RZ ;  /* 0x0000000859607819 */ /* 0x000fe200000006ff */
[----:B------:R-:W-:Y:S01]  /*7740*/  IMAD R2, R70, R17, RZ ;  /* 0x0000001146027224 */ /* 0x000fe200078e02ff */
[----:B------:R-:W-:Y:S01]  /*7750*/  SHF.L.U32 R93, R90, 0x8, RZ ;  /* 0x000000085a5d7819 */ /* 0x000fe200000006ff */
[C---:B------:R-:W-:Y:S01]  /*7760*/  IMAD R20, R70.reuse, R24, RZ ;  /* 0x0000001846147224 */ /* 0x040fe200078e02ff */
[C---:B------:R-:W-:Y:S01]  /*7770*/  SHF.L.U32 R90, R91.reuse, 0x10, RZ ;  /* 0x000000105b5a7819 */ /* 0x040fe200000006ff */
[C---:B------:R-:W-:Y:S01]  /*7780*/  IMAD R50, R70.reuse, R54, RZ ;  /* 0x0000003646327224 */ /* 0x040fe200078e02ff */
[----:B------:R-:W-:Y:S01]  /*7790*/  SHF.L.U32 R89, R91, 0x8, RZ ;  /* 0x000000085b597819 */ /* 0x000fe200000006ff */
[----:B------:R-:W-:Y:S01]  /*77a0*/  IMAD R17, R70, R21, RZ ;  /* 0x0000001546117224 */ /* 0x000fe200078e02ff */
[----:B------:R-:W-:Y:S01]  /*77b0*/  IADD3 R68, PT, PT, R68, 0x1, RZ ;  /* 0x0000000144447810 */ /* 0x000fe20007ffe0ff */
[C---:B------:R-:W-:Y:S02]  /*77c0*/  IMAD R24, R70.reuse, R28, RZ ;  /* 0x0000001c46187224 */ /* 0x040fe400078e02ff */
[C---:B------:R-:W-:Y:S02]  /*77d0*/  IMAD R54, R70.reuse, R58, RZ ;  /* 0x0000003a46367224 */ /* 0x040fe400078e02ff */
[C---:B------:R-:W-:Y:S02]  /*77e0*/  IMAD R8, R70.reuse, R8, RZ ;  /* 0x0000000846087224 */ /* 0x040fe400078e02ff */
[C---:B------:R-:W-:Y:S02]  /*77f0*/  IMAD R21, R70.reuse, R25, RZ ;  /* 0x0000001946157224 */ /* 0x040fe400078e02ff */
[C---:B------:R-:W-:Y:S02]  /*7800*/  IMAD R28, R70.reuse, R32, RZ ;  /* 0x00000020461c7224 */ /* 0x040fe400078e02ff */
[C---:B------:R-:W-:Y:S02]  /*7810*/  IMAD R58, R70.reuse, R62, RZ ;  /* 0x0000003e463a7224 */ /* 0x040fe400078e02ff */
[C---:B------:R-:W-:Y:S02]  /*7820*/  IMAD R25, R70.reuse, R29, RZ ;  /* 0x0000001d46197224 */ /* 0x040fe400078e02ff */
[C---:B------:R-:W-:Y:S02]  /*7830*/  IMAD R32, R70.reuse, R36, RZ ;  /* 0x0000002446207224 */ /* 0x040fe400078e02ff */
[C---:B------:R-:W-:Y:S01]  /*7840*/  IMAD R62, R70.reuse, R66, RZ ;  /* 0x00000042463e7224 */ /* 0x040fe200078e02ff */
[----:B------:R-:W-:Y:S01]  /*7850*/  I2IP.S8.S32.SAT R66, R7, R6, RZ ;  /* 0x0000000607427239 */ /* 0x000fe200000014ff */
[C---:B------:R-:W-:Y:S01]  /*7860*/  IMAD R9, R70.reuse, R9, RZ ;  /* 0x0000000946097224 */ /* 0x040fe200078e02ff */
[----:B------:R-:W-:Y:S01]  /*7870*/  SHF.R.S32.HI R6, RZ, 0x18, R132 ;  /* 0x00000018ff067819 */ /* 0x000fe20000011484 */
[C---:B------:R-:W-:Y:S02]  /*7880*/  IMAD R29, R70.reuse, R33, RZ ;  /* 0x00000021461d7224 */ /* 0x040fe400078e02ff */
[C---:B------:R-:W-:Y:S02]  /*7890*/  IMAD R36, R70.reuse, R40, RZ ;  /* 0x0000002846247224 */ /* 0x040fe400078e02ff */
[C---:B------:R-:W-:Y:S02]  /*78a0*/  IMAD R33, R70.reuse, R37, RZ ;  /* 0x0000002546217224 */ /* 0x040fe400078e02ff */
[C---:B------:R-:W-:Y:S02]  /*78b0*/  IMAD R40, R70.reuse, R44, RZ ;  /* 0x0000002c46287224 */ /* 0x040fe400078e02ff */
[C---:B------:R-:W-:Y:S02]  /*78c0*/  IMAD R10, R70.reuse, R10, RZ ;  /* 0x0000000a460a7224 */ /* 0x040fe400078e02ff */
[C---:B------:R-:W-:Y:S02]  /*78d0*/  IMAD R37, R70.reuse, R41, RZ ;  /* 0x0000002946257224 */ /* 0x040fe400078e02ff */
[----:B------:R-:W-:Y:S02]  /*78e0*/  IMAD R44, R70, R48, RZ ;  /* 0x00000030462c7224 */ /* 0x000fe400078e02ff */
[----:B------:R-:W-:Y:S01]  /*78f0*/  IMAD R8, R72, R71, R8 ;  /* 0x0000004748087224 */ /* 0x000fe200078e0208 */
[----:B------:R-:W-:Y:S01]  /*7900*/  I2IP.S8.S32.SAT R72, R5, R4, R66 ;  /* 0x0000000405487239 */ /* 0x000fe20000001442 */
[C---:B------:R-:W-:Y:S01]  /*7910*/  IMAD R41, R70.reuse, R45, RZ ;  /* 0x0000002d46297224 */ /* 0x040fe200078e02ff */
[----:B------:R-:W-:Y:S01]  /*7920*/  SHF.R.S32.HI R4, RZ, 0x18, R127 ;  /* 0x00000018ff047819 */ /* 0x000fe2000001147f */
[C---:B------:R-:W-:Y:S01]  /*7930*/  IMAD R48, R70.reuse, R52, RZ ;  /* 0x0000003446307224 */ /* 0x040fe200078e02ff */
[----:B------:R-:W-:Y:S01]  /*7940*/  SHF.R.S32.HI R5, RZ, 0x18, R126 ;  /* 0x00000018ff057819 */ /* 0x000fe2000001147e */
[C---:B------:R-:W-:Y:S02]  /*7950*/  IMAD R11, R70.reuse, R11, RZ ;  /* 0x0000000b460b7224 */ /* 0x040fe400078e02ff */
[C---:B------:R-:W-:Y:S02]  /*7960*/  IMAD R45, R70.reuse, R49, RZ ;  /* 0x00000031462d7224 */ /* 0x040fe400078e02ff */
[C---:B------:R-:W-:Y:S02]  /*7970*/  IMAD R52, R70.reuse, R56, RZ ;  /* 0x0000003846347224 */ /* 0x040fe400078e02ff */
[----:B------:R-:W-:Y:S02]  /*7980*/  IMAD R9, R73, R71, R9 ;  /* 0x0000004749097224 */ /* 0x000fe400078e0209 */
[C---:B------:R-:W-:Y:S02]  /*7990*/  IMAD R49, R70.reuse, R53, RZ ;  /* 0x0000003546317224 */ /* 0x040fe400078e02ff */
[C---:B------:R-:W-:Y:S02]  /*79a0*/  IMAD R56, R70.reuse, R60, RZ ;  /* 0x0000003c46387224 */ /* 0x040fe400078e02ff */
[C---:B------:R-:W-:Y:S02]  /*79b0*/  IMAD R12, R70.reuse, R12, RZ ;  /* 0x0000000c460c7224 */ /* 0x040fe400078e02ff */
[C---:B------:R-:W-:Y:S02]  /*79c0*/  IMAD R53, R70.reuse, R57, RZ ;  /* 0x0000003946357224 */ /* 0x040fe400078e02ff */
[----:B------:R-:W-:Y:S01]  /*79d0*/  IMAD R60, R70, R64, RZ ;  /* 0x00000040463c7224 */ /* 0x000fe200078e02ff */
[----:B------:R-:W-:Y:S01]  /*79e0*/  SHF.R.S32.HI R64, RZ, 0x18, R130 ;  /* 0x00000018ff407819 */ /* 0x000fe20000011482 */
[----:B------:R-:W-:Y:S02]  /*79f0*/  IMAD.MOV.U32 R7, RZ, RZ, R131 ;  /* 0x000000ffff077224 */ /* 0x000fe400078e0083 */
[----:B------:R-:W-:Y:S01]  /*7a00*/  IMAD R10, R6, R71, R10 ;  /* 0x00000047060a7224 */ /* 0x000fe200078e020a */
[----:B------:R-:W-:Y:S01]  /*7a10*/  MOV R6, R128 ;  /* 0x0000008000067202 */ /* 0x000fe20000000f00 */
[C---:B------:R-:W-:Y:S02]  /*7a20*/  IMAD R57, R70.reuse, R61, RZ ;  /* 0x0000003d46397224 */ /* 0x040fe400078e02ff */
[C---:B------:R-:W-:Y:S02]  /*7a30*/  IMAD R13, R70.reuse, R13, RZ ;  /* 0x0000000d460d7224 */ /* 0x040fe400078e02ff */
[----:B------:R-:W-:Y:S01]  /*7a40*/  IMAD R61, R70, R65, RZ ;  /* 0x00000041463d7224 */ /* 0x000fe200078e02ff */
[----:B------:R-:W-:Y:S01]  /*7a50*/  SHF.R.S32.HI R65, RZ, 0x18, R129 ;  /* 0x00000018ff417819 */ /* 0x000fe20000011481 */
[-C--:B------:R-:W-:Y:S02]  /*7a60*/  IMAD R11, R74, R71.reuse, R11 ;  /* 0x000000474a0b7224 */ /* 0x080fe400078e020b */
[C---:B------:R-:W-:Y:S02]  /*7a70*/  IMAD R14, R70.reuse, R14, RZ ;  /* 0x0000000e460e7224 */ /* 0x040fe400078e02ff */
[----:B------:R-:W-:Y:S01]  /*7a80*/  IMAD R12, R7, R71, R12 ;  /* 0x00000047070c7224 */ /* 0x000fe200078e020c */
[----:B------:R-:W-:Y:S01]  /*7a90*/  I2IP.S8.S32.SAT R10, R11, R10, RZ ;  /* 0x0000000a0b0a7239 */ /* 0x000fe200000014ff */
[----:B------:R-:W-:Y:S01]  /*7aa0*/  IMAD R15, R70, R15, RZ ;  /* 0x0000000f460f7224 */ /* 0x000fe200078e02ff */
[----:B------:R-:W-:Y:S01]  /*7ab0*/  SHF.R.S32.HI R7, RZ, 0x18, R123 ;  /* 0x00000018ff077819 */ /* 0x000fe2000001147b */
[-C--:B------:R-:W-:Y:S01]  /*7ac0*/  IMAD R13, R64, R71.reuse, R13 ;  /* 0x00000047400d7224 */ /* 0x080fe200078e020d */
[----:B------:R-:W-:Y:S01]  /*7ad0*/  I2IP.S8.S32.SAT R73, R9, R8, R10 ;  /* 0x0000000809497239 */ /* 0x000fe2000000140a */
[-C--:B------:R-:W-:Y:S02]  /*7ae0*/  IMAD R14, R65, R71.reuse, R14 ;  /* 0x00000047410e7224 */ /* 0x080fe400078e020e */
[-C--:B------:R-:W-:Y:S02]  /*7af0*/  IMAD R15, R75, R71.reuse, R15 ;  /* 0x000000474b0f7224 */ /* 0x080fe400078e020f */
[----:B------:R-:W-:Y:S01]  /*7b00*/  IMAD R0, R6, R71, R0 ;  /* 0x0000004706007224 */ /* 0x000fe200078e0200 */
[----:B------:R-:W-:Y:S01]  /*7b10*/  SHF.R.S32.HI R6, RZ, 0x18, R124 ;  /* 0x00000018ff067819 */ /* 0x000fe2000001147c */
[----:B------:R-:W-:Y:S01]  /*7b20*/  IMAD R19, R70, R19, RZ ;  /* 0x0000001346137224 */ /* 0x000fe200078e02ff */
[----:B------:R-:W-:Y:S01]  /*7b30*/  I2IP.S8.S32.SAT R14, R15, R14, RZ ;  /* 0x0000000e0f0e7239 */ /* 0x000fe200000014ff */
[----:B------:R-:W-:Y:S01]  /*7b40*/  IMAD R2, R4, R71, R2 ;  /* 0x0000004704027224 */ /* 0x000fe200078e0202 */
[----:B------:R-:W-:Y:S01]  /*7b50*/  MOV R4, R125 ;  /* 0x0000007d00047202 */ /* 0x000fe20000000f00 */
[-C--:B------:R-:W-:Y:S01]  /*7b60*/  IMAD R3, R5, R71.reuse, R3 ;  /* 0x0000004705037224 */ /* 0x080fe200078e0203 */
[----:B------:R-:W-:Y:S01]  /*7b70*/  I2IP.S8.S32.SAT R74, R13, R12, R14 ;  /* 0x0000000c0d4a7239 */ /* 0x000fe2000000140e */
[-C--:B------:R-:W-:Y:S02]  /*7b80*/  IMAD R19, R76, R71.reuse, R19 ;  /* 0x000000474c137224 */ /* 0x080fe400078e0213 */
[----:B------:R-:W-:Y:S01]  /*7b90*/  IMAD R16, R4, R71, R16 ;  /* 0x0000004704107224 */ /* 0x000fe200078e0210 */
[----:B------:R-:W-:Y:S01]  /*7ba0*/  SHF.R.S32.HI R4, RZ, 0x18, R121 ;  /* 0x00000018ff047819 */ /* 0x000fe20000011479 */
[----:B------:R-:W-:Y:S01]  /*7bb0*/  IMAD R23, R70, R23, RZ ;  /* 0x0000001746177224 */ /* 0x000fe200078e02ff */
[----:B------:R-:W-:Y:S01]  /*7bc0*/  I2IP.S8.S32.SAT R19, R19, R3, RZ ;  /* 0x0000000313137239 */ /* 0x000fe200000014ff */
[-C--:B------:R-:W-:Y:S01]  /*7bd0*/  IMAD R17, R6, R71.reuse, R17 ;  /* 0x0000004706117224 */ /* 0x080fe200078e0211 */
[----:B------:R-:W-:Y:S01]  /*7be0*/  MOV R3, R122 ;  /* 0x0000007a00037202 */ /* 0x000fe20000000f00 */
[-C--:B------:R-:W-:Y:S01]  /*7bf0*/  IMAD R18, R7, R71.reuse, R18 ;  /* 0x0000004707127224 */ /* 0x080fe200078e0212 */
[----:B------:R-:W-:Y:S01]  /*7c00*/  I2IP.S8.S32.SAT R75, R2, R0, R19 ;  /* 0x00000000024b7239 */ /* 0x000fe20000001413 */
[-C--:B------:R-:W-:Y:S01]  /*7c10*/  IMAD R23, R77, R71.reuse, R23 ;  /* 0x000000474d177224 */ /* 0x080fe200078e0217 */
[----:B------:R-:W-:Y:S01]  /*7c20*/  SHF.R.S32.HI R0, RZ, 0x18, R120 ;  /* 0x00000018ff007819 */ /* 0x000fe20000011478 */
[----:B------:R-:W-:Y:S01]  /*7c30*/  IMAD R20, R3, R71, R20 ;  /* 0x0000004703147224 */ /* 0x000fe200078e0214 */
[----:B------:R-:W-:Y:S01]  /*7c40*/  MOV R2, R119 ;  /* 0x0000007700027202 */ /* 0x000fe20000000f00 */
[----:B------:R-:W-:Y:S01]  /*7c50*/  IMAD R27, R70, R27, RZ ;  /* 0x0000001b461b7224 */ /* 0x000fe200078e02ff */
[----:B------:R1:W-:Y:S01]  /*7c60*/  STS.128 [R146+UR44+0x2400], R72 ;  /* 0x0024004892007988 */ /* 0x0003e20008000c2c */
[-C--:B------:R-:W-:Y:S01]  /*7c70*/  IMAD R21, R4, R71.reuse, R21 ;  /* 0x0000004704157224 */ /* 0x080fe200078e0215 */
[----:B------:R-:W-:Y:S01]  /*7c80*/  I2IP.S8.S32.SAT R18, R23, R18, RZ ;  /* 0x0000001217127239 */ /* 0x000fe200000014ff */
[-C--:B------:R-:W-:Y:S01]  /*7c90*/  IMAD R22, R0, R71.reuse, R22 ;  /* 0x0000004700167224 */ /* 0x080fe200078e0216 */
[----:B------:R-:W-:Y:S01]  /*7ca0*/  SHF.R.S32.HI R3, RZ, 0x18, R118 ;  /* 0x00000018ff037819 */ /* 0x000fe20000011476 */
[-C--:B------:R-:W-:Y:S01]  /*7cb0*/  IMAD R27, R78, R71.reuse, R27 ;  /* 0x000000474e1b7224 */ /* 0x080fe200078e021b */
[----:B------:R-:W-:Y:S01]  /*7cc0*/  SHF.R.S32.HI R4, RZ, 0x18, R117 ;  /* 0x00000018ff047819 */ /* 0x000fe20000011475 */
[----:B------:R-:W-:Y:S01]  /*7cd0*/  IMAD R24, R2, R71, R24 ;  /* 0x0000004702187224 */ /* 0x000fe200078e0218 */
[----:B------:R-:W-:Y:S01]  /*7ce0*/  I2IP.S8.S32.SAT R16, R17, R16, R18 ;  /* 0x0000001011107239 */ /* 0x000fe20000001412 */
[----:B------:R-:W-:Y:S01]  /*7cf0*/  IMAD R31, R70, R31, RZ ;  /* 0x0000001f461f7224 */ /* 0x000fe200078e02ff */
[----:B------:R-:W-:Y:S01]  /*7d00*/  I2IP.S8.S32.SAT R17, R27, R22, RZ ;  /* 0x000000161b117239 */ /* 0x000fe200000014ff */
[-C--:B------:R-:W-:Y:S01]  /*7d10*/  IMAD R25, R3, R71.reuse, R25 ;  /* 0x0000004703197224 */ /* 0x080fe200078e0219 */
[----:B------:R-:W-:Y:S01]  /*7d20*/  SHF.R.S32.HI R2, RZ, 0x18, R115 ;  /* 0x00000018ff027819 */ /* 0x000fe20000011473 */
[-C--:B------:R-:W-:Y:S01]  /*7d30*/  IMAD R26, R4, R71.reuse, R26 ;  /* 0x00000047041a7224 */ /* 0x080fe200078e021a */
[----:B------:R-:W-:Y:S01]  /*7d40*/  I2IP.S8.S32.SAT R17, R21, R20, R17 ;  /* 0x0000001415117239 */ /* 0x000fe20000001411 */
[----:B------:R-:W-:Y:S01]  /*7d50*/  IMAD.MOV.U32 R0, RZ, RZ, R116 ;  /* 0x000000ffff007224 */ /* 0x000fe200078e0074 */
[----:B------:R-:W-:Y:S01]  /*7d60*/  SHF.R.S32.HI R3, RZ, 0x18, R114 ;  /* 0x00000018ff037819 */ /* 0x000fe20000011472 */
[-C--:B------:R-:W-:Y:S01]  /*7d70*/  IMAD R31, R79, R71.reuse, R31 ;  /* 0x000000474f1f7224 */ /* 0x080fe200078e021f */
[----:B------:R-:W-:Y:S01]  /*7d80*/  SHF.R.S32.HI R4, RZ, 0x18, R108 ;  /* 0x00000018ff047819 */ /* 0x000fe2000001146c */
[----:B------:R-:W-:Y:S01]  /*7d90*/  IMAD R28, R0, R71, R28 ;  /* 0x00000047001c7224 */ /* 0x000fe200078e021c */
[----:B------:R-:W-:Y:S01]  /*7da0*/  MOV R0, R113 ;  /* 0x0000007100007202 */ /* 0x000fe20000000f00 */
[----:B------:R-:W-:Y:S01]  /*7db0*/  IMAD R35, R70, R35, RZ ;  /* 0x0000002346237224 */ /* 0x000fe200078e02ff */
[----:B------:R-:W-:Y:S01]  /*7dc0*/  I2IP.S8.S32.SAT R18, R31, R26, RZ ;  /* 0x0000001a1f127239 */ /* 0x000fe200000014ff */
[-C--:B------:R-:W-:Y:S01]  /*7dd0*/  IMAD R29, R2, R71.reuse, R29 ;  /* 0x00000047021d7224 */ /* 0x080fe200078e021d */
[----:B------:R-:W-:Y:S01]  /*7de0*/  SHF.R.S32.HI R2, RZ, 0x18, R112 ;  /* 0x00000018ff027819 */ /* 0x000fe20000011470 */
[-C--:B------:R-:W-:Y:S01]  /*7df0*/  IMAD R30, R3, R71.reuse, R30 ;  /* 0x00000047031e7224 */ /* 0x080fe200078e021e */
[----:B------:R-:W-:Y:S01]  /*7e00*/  I2IP.S8.S32.SAT R18, R25, R24, R18 ;  /* 0x0000001819127239 */ /* 0x000fe20000001412 */
[-C--:B------:R-:W-:Y:S01]  /*7e10*/  IMAD R35, R80, R71.reuse, R35 ;  /* 0x0000004750237224 */ /* 0x080fe200078e0223 */
[----:B------:R-:W-:Y:S01]  /*7e20*/  SHF.R.S32.HI R3, RZ, 0x18, R109 ;  /* 0x00000018ff037819 */ /* 0x000fe2000001146d */
        /* <DEDUP_REMOVED lines=8> */
[----:B------:R-:W-:Y:S01]  /*7eb0*/  IMAD R39, R81, R71, R39 ;  /* 0x0000004751277224 */ /* 0x000fe200078e0227 */
[----:B------:R-:W-:Y:S01]  /*7ec0*/  MOV R0, R107 ;  /* 0x0000006b00007202 */ /* 0x000fe20000000f00 */
[----:B------:R-:W-:Y:S01]  /*7ed0*/  IMAD R36, R2, R71, R36 ;  /* 0x0000004702247224 */ /* 0x000fe200078e0224 */
[----:B------:R-:W-:Y:S01]  /*7ee0*/  SHF.R.S32.HI R2, RZ, 0x18, R106 ;  /* 0x00000018ff027819 */ /* 0x000fe2000001146a */
[----:B------:R-:W-:Y:S01]  /*7ef0*/  IMAD R43, R70, R43, RZ ;  /* 0x0000002b462b7224 */ /* 0x000fe200078e02ff */
[----:B------:R1:W-:Y:S01]  /*7f00*/  STS.128 [R145+0x2400], R16 ;  /* 0x0024001091007388 */ /* 0x0003e20000000c00 */
[-C--:B------:R-:W-:Y:S01]  /*7f10*/  IMAD R37, R3, R71.reuse, R37 ;  /* 0x0000004703257224 */ /* 0x080fe200078e0225 */
[----:B------:R-:W-:Y:S01]  /*7f20*/  I2IP.S8.S32.SAT R34, R39, R34, RZ ;  /* 0x0000002227227239 */ /* 0x000fe200000014ff */
[-C--:B------:R-:W-:Y:S01]  /*7f30*/  IMAD R38, R4, R71.reuse, R38 ;  /* 0x0000004704267224 */ /* 0x080fe200078e0226 */
[----:B------:R-:W-:Y:S01]  /*7f40*/  SHF.R.S32.HI R3, RZ, 0x18, R103 ;  /* 0x00000018ff037819 */ /* 0x000fe20000011467 */
[-C--:B------:R-:W-:Y:S01]  /*7f50*/  IMAD R43, R82, R71.reuse, R43 ;  /* 0x00000047522b7224 */ /* 0x080fe200078e022b */
[----:B------:R-:W-:Y:S01]  /*7f60*/  I2IP.S8.S32.SAT R32, R33, R32, R34 ;  /* 0x0000002021207239 */ /* 0x000fe20000001422 */
        /* <DEDUP_REMOVED lines=15> */
[----:B------:R-:W-:Y:S01]  /*8060*/  SHF.R.S32.HI R3, RZ, 0x18, R97 ;  /* 0x00000018ff037819 */ /* 0x000fe20000011461 */
[-C--:B------:R-:W-:Y:S01]  /*8070*/  IMAD R46, R4, R71.reuse, R46 ;  /* 0x00000047042e7224 */ /* 0x080fe200078e022e */
[----:B------:R-:W-:Y:S01]  /*8080*/  I2IP.S8.S32.SAT R34, R41, R40, R34 ;  /* 0x0000002829227239 */ /* 0x000fe20000001422 */
[----:B------:R-:W-:Y:S02]  /*8090*/  IMAD.MOV.U32 R0, RZ, RZ, R101 ;  /* 0x000000ffff007224 */ /* 0x000fe400078e0065 */
        /* <DEDUP_REMOVED lines=8> */
[----:B------:R-:W-:Y:S01]  /*8120*/  SHF.R.S32.HI R0, RZ, 0x18, R96 ;  /* 0x00000018ff007819 */ /* 0x000fe20000011460 */
[-C--:B------:R-:W-:Y:S01]  /*8130*/  IMAD R55, R85, R71.reuse, R55 ;  /* 0x0000004755377224 */ /* 0x080fe200078e0237 */
[----:B------:R-:W-:Y:S01]  /*8140*/  I2IP.S8.S32.SAT R35, R45, R44, R35 ;  /* 0x0000002c2d237239 */ /* 0x000fe20000001423 */
[----:B------:R-:W-:Y:S01]  /*8150*/  IMAD R52, R2, R71, R52 ;  /* 0x0000004702347224 */ /* 0x000fe200078e0234 */
[----:B------:R-:W-:Y:S01]  /*8160*/  MOV R2, R95 ;  /* 0x0000005f00027202 */ /* 0x000fe20000000f00 */
[----:B------:R-:W-:Y:S01]  /*8170*/  IMAD R53, R3, R71, R53 ;  /* 0x0000004703357224 */ /* 0x000fe200078e0235 */
[----:B------:R-:W-:Y:S01]  /*8180*/  SHF.R.S32.HI R3, RZ, 0x18, R94 ;  /* 0x00000018ff037819 */ /* 0x000fe2000001145e */
[----:B------:R1:W-:Y:S01]  /*8190*/  STS.128 [R144+0x2400], R32 ;  /* 0x0024002090007388 */ /* 0x0003e20000000c00 */
[----:B------:R-:W-:Y:S01]  /*81a0*/  IMAD R59, R70, R59, RZ ;  /* 0x0000003b463b7224 */ /* 0x000fe200078e02ff */
[----:B------:R-:W-:Y:S01]  /*81b0*/  I2IP.S8.S32.SAT R50, R55, R50, RZ ;  /* 0x0000003237327239 */ /* 0x000fe200000014ff */
[-C--:B------:R-:W-:Y:S01]  /*81c0*/  IMAD R54, R0, R71.reuse, R54 ;  /* 0x0000004700367224 */ /* 0x080fe200078e0236 */
[----:B------:R-:W-:Y:S01]  /*81d0*/  SHF.R.S32.HI R0, RZ, 0x18, R93 ;  /* 0x00000018ff007819 */ /* 0x000fe2000001145d */
[-C--:B------:R-:W-:Y:S01]  /*81e0*/  IMAD R59, R86, R71.reuse, R59 ;  /* 0x00000047563b7224 */ /* 0x080fe200078e023b */
[----:B------:R-:W-:Y:S01]  /*81f0*/  I2IP.S8.S32.SAT R48, R49, R48, R50 ;  /* 0x0000003031307239 */ /* 0x000fe20000001432 */
[-C--:B------:R-:W-:Y:S01]  /*8200*/  IMAD R56, R2, R71.reuse, R56 ;  /* 0x0000004702387224 */ /* 0x080fe200078e0238 */
[----:B------:R-:W-:Y:S01]  /*8210*/  MOV R2, R92 ;  /* 0x0000005c00027202 */ /* 0x000fe20000000f00 */
        /* <DEDUP_REMOVED lines=8> */
[-C--:B------:R-:W-:Y:S02]  /*82a0*/  IMAD R60, R2, R71.reuse, R60 ;  /* 0x00000047023c7224 */ /* 0x080fe400078e023c */
[----:B------:R-:W-:Y:S01]  /*82b0*/  IMAD R61, R3, R71, R61 ;  /* 0x00000047033d7224 */ /* 0x000fe200078e023d */
[----:B------:R-:W-:Y:S01]  /*82c0*/  I2IP.S8.S32.SAT R58, R63, R58, RZ ;  /* 0x0000003a3f3a7239 */ /* 0x000fe200000014ff */
[----:B------:R-:W-:Y:S02]  /*82d0*/  IMAD R67, R70, R67, RZ ;  /* 0x0000004346437224 */ /* 0x000fe400078e02ff */
[-C--:B------:R-:W-:Y:S01]  /*82e0*/  IMAD R62, R0, R71.reuse, R62 ;  /* 0x00000047003e7224 */ /* 0x080fe200078e023e */
[----:B------:R-:W-:Y:S01]  /*82f0*/  I2IP.S8.S32.SAT R50, R57, R56, R58 ;  /* 0x0000003839327239 */ /* 0x000fe2000000143a */
[----:B------:R-:W-:Y:S05]  /*8300*/  IMAD R67, R88, R71, R67 ;  /* 0x0000004758437224 */ /* 0x000fea00078e0243 */
[----:B------:R-:W-:Y:S04]  /*8310*/  I2IP.S8.S32.SAT R51, R67, R62, RZ ;  /* 0x0000003e43337239 */ /* 0x000fe800000014ff */
[----:B------:R-:W-:Y:S05]  /*8320*/  I2IP.S8.S32.SAT R51, R61, R60, R51 ;  /* 0x0000003c3d337239 */ /* 0x000fea0000001433 */
[----:B------:R1:W-:Y:S01]  /*8330*/  STS.128 [R143+0x2400], R48 ;  /* 0x002400308f007388 */ /* 0x0003e20000000c00 */
[----:B------:R-:W-:Y:S01]  /*8340*/  @!PT LDS RZ, [RZ] ;  /* 0x00000000fffff984 */ /* 0x000fe20000000800 */
[----:B------:R-:W-:Y:S01]  /*8350*/  @!PT LDS RZ, [RZ] ;  /* 0x00000000fffff984 */ /* 0x000fe20000000800 */
[----:B------:R-:W-:Y:S01]  /*8360*/  @!PT LDS RZ, [RZ] ;  /* 0x00000000fffff984 */ /* 0x000fe20000000800 */
[----:B------:R-:W-:Y:S01]  /*8370*/  @!PT LDS RZ, [RZ] ;  /* 0x00000000fffff984 */ /* 0x000fe20000000800 */
[----:B------:R3:W-:Y:S07]  /*8380*/  MEMBAR.ALL.CTA ;  /* 0x0000000000007992 */ /* 0x0007ee0000008000 */
[----:B---3--:R-:W3:Y:S02]  /*8390*/  FENCE.VIEW.ASYNC.S ;  /* 0x00000000000073c6 */ /* 0x008ee40000000000 */
[----:B---3--:R-:W-:Y:S06]  /*83a0*/  BAR.SYNC.DEFER_BLOCKING 0x1, 0x80 ;  /* 0x0042000000007b1d */ /* 0x008fec0000010000 */
[----:B------:R-:W-:Y:S05]  /*83b0*/  @P0 BRA `(.L_x_131) ;  /* 0x0000000000300947 */ /* 0x000fea0003800000 */
[----:B------:R-:W-:Y:S02]  /*83c0*/  UIADD3 UR4, UPT, UPT, UR44, 0x2400, URZ ;  /* 0x000024002c047890 */ /* 0x000fe4000fffe0ff */
[----:B------:R-:W-:Y:S02]  /*83d0*/  USHF.L.U32 UR9, UR45, 0x6, URZ ;  /* 0x000000062d097899 */ /* 0x000fe400080006ff */
[----:B------:R-:W-:Y:S02]  /*83e0*/  USHF.L.U32 UR10, UR46, 0x7, URZ ;  /* 0x000000072e0a7899 */ /* 0x000fe400080006ff */
[----:B------:R-:W-:Y:S01]  /*83f0*/  MOV R153, UR4 ;  /* 0x0000000400997c02 */ /* 0x000fe20008000f00 */
[----:B------:R-:W-:Y:S01]  /*8400*/  UIADD3 UR4, UP0, UPT, UR62, 0x680, URZ ;  /* 0x000006803e047890 */ /* 0x000fe2000ff1e0ff */
[----:B------:R-:W-:Y:S02]  /*8410*/  UMOV UR11, UR36 ;  /* 0x00000024000b7c82 */ /* 0x000fe40008000000 */
[----:B------:R-:W-:Y:S01]  /*8420*/  R2UR UR8, R153 ;  /* 0x00000000990872ca */ /* 0x000fe200000e0000 */
[----:B------:R-:W-:Y:S11]  /*8430*/  UIADD3.X UR5, UPT, UPT, URZ, UR63, URZ, UP0, !UPT ;  /* 0x0000003fff057290 */ /* 0x000ff600087fe4ff */
[----:B------:R-:W-:Y:S01]  /*8440*/  @!UPT UIADD3 URZ, UPT, UPT, URZ, URZ, URZ ;  /* 0x000000fffffff290 */ /* 0x000fe2000fffe0ff */
[----:B------:R3:W-:Y:S01]  /*8450*/  UTMASTG.3D [UR8], [UR4] ;  /* 0x00000008040073b5 */ /* 0x0007e20008010000 */
[----:B------:R0:W-:Y:S01]  /*8460*/  UTMACMDFLUSH ;  /* 0x00000000000079b7 */ /* 0x0001e20000000000 */
[----:B---3--:R-:W-:Y:S04]  /*8470*/  DEPBAR.LE SB0, 0x0 ;  /* 0x000080000000791a */ /* 0x008fe80000000000 */
.L_x_131:
[----:B------:R-:W-:Y:S05]  /*8480*/  BSYNC.RECONVERGENT B0 ;  /* 0x0000000000007941 */ /* 0x000fea0003800200 */
.L_x_130:
[----:B------:R-:W-:Y:S01]  /*8490*/  BAR.SYNC.DEFER_BLOCKING 0x1, 0x80 ;  /* 0x0042000000007b1d */ /* 0x000fe20000010000 */
[----:B------:R-:W-:Y:S01]  /*84a0*/  ISETP.NE.AND P0, PT, R149, 0x2, PT ;  /* 0x000000029500780c */ /* 0x000fe20003f05270 */
[----:B------:R-:W-:Y:S01]  /*84b0*/  UISETP.NE.AND UP0, UPT, UR47, URZ, UPT ;  /* 0x000000ff2f00728c */ /* 0x000fe2000bf05270 */
[----:B------:R-:W-:Y:S01]  /*84c0*/  ISETP.NE.AND P1, PT, R68, 0x4, PT ;  /* 0x000000044400780c */ /* 0x000fe20003f25270 */
[----:B------:R-:W-:Y:S01]  /*84d0*/  UIADD3 UR45, UPT, UPT, UR37, UR57, URZ ;  /* 0x00000039252d7290 */ /* 0x000fe2000fffe0ff */
[----:B------:R-:W-:Y:S01]  /*84e0*/  SEL R2, RZ, 0x1, P0 ;  /* 0x00000001ff027807 */ /* 0x000fe20000000000 */
[----:B------:R-:W-:Y:S01]  /*84f0*/  UIADD3 UR46, UPT, UPT, UR38, UR60, URZ ;  /* 0x0000003c262e7290 */ /* 0x000fe2000fffe0ff */
[----:B------:R-:W-:Y:S02]  /*8500*/  SEL R0, RZ, 0x1, P1 ;  /* 0x00000001ff007807 */ /* 0x000fe40000800000 */
[----:B------:R-:W-:Y:S02]  /*8510*/  LOP3.LUT R151, R151, R2, RZ, 0x3c, !PT ;  /* 0x0000000297977212 */ /* 0x000fe400078e3cff */
[----:B------:R-:W-:Y:S02]  /*8520*/  LOP3.LUT R152, R152, R0, RZ, 0x3c, !PT ;  /* 0x0000000098987212 */ /* 0x000fe400078e3cff */
[----:B------:R-:W-:Y:S02]  /*8530*/  SEL R149, R149, RZ, P0 ;  /* 0x000000ff95957207 */ /* 0x000fe40000000000 */
[----:B------:R-:W-:Y:S01]  /*8540*/  SEL R68, R68, RZ, P1 ;  /* 0x000000ff44447207 */ /* 0x000fe20000800000 */
[----:B------:R-:W-:Y:S01]  /*8550*/  UMOV UR36, UR51 ;  /* 0x0000003300247c82 */ /* 0x000fe20008000000 */
[----:B------:R-:W-:Y:S05]  /*8560*/  BRA.U UP0, `(.L_x_132) ;  /* 0xffffffd900dc7547 */ /* 0x000fea000b83ffff */
[----:B------:R-:W-:Y:S05]  /*8570*/  EXIT ;  /* 0x000000000000794d */ /* 0x000fea0003800000 */
.L_x_25:
[----:B--2---:R2:W3:Y:S02]  /*8580*/  SYNCS.PHASECHK.TRANS64.TRYWAIT P0, [R0+URZ+0x2b0], R2 ;  /* 0x0002b002000075a7 */ /* 0x0044e400080011ff */
[----:B---3--:R-:W-:Y:S05]  /*8590*/  @!P0 NANOSLEEP.SYNCS 0x989680 ;  /* 0x009896800000895d */ /* 0x008fea0003900000 */
[----:B------:R-:W3:Y:S02]  /*85a0*/  @!P0 SYNCS.PHASECHK.TRANS64 P0, [R0+URZ+0x2b0], R2 ;  /* 0x0002b002000085a7 */ /* 0x000ee400080010ff */
[----:B---3--:R-:W-:Y:S05]  /*85b0*/  @!P0 BRA `(.L_x_25) ;  /* 0xfffffffc00f08947 */ /* 0x008fea000383ffff */
[----:B------:R-:W-:Y:S05]  /*85c0*/  BRA `(.L_x_133) ;  /* 0xffffff9400e47947 */ /* 0x000fea000383ffff */
.L_x_28:
[----:B-1----:R-:W-:-:S07]  /*85d0*/  MOV R0, UR33 ;  /* 0x0000002100007c02 */ /* 0x002fce0008000f00 */
.L_x_134:
[----:B-1----:R1:W2:Y:S02]  /*85e0*/  SYNCS.PHASECHK.TRANS64.TRYWAIT P0, [R0+URZ+0x110], R3 ;  /* 0x00011003000075a7 */ /* 0x0022a400080011ff */
[----:B--2---:R-:W-:Y:S05]  /*85f0*/  @!P0 NANOSLEEP.SYNCS 0x989680 ;  /* 0x009896800000895d */ /* 0x004fea0003900000 */
[----:B------:R-:W2:Y:S02]  /*8600*/  @!P0 SYNCS.PHASECHK.TRANS64 P0, [R0+URZ+0x110], R3 ;  /* 0x00011003000085a7 */ /* 0x000ea400080010ff */
[----:B--2---:R-:W-:Y:S05]  /*8610*/  @!P0 BRA `(.L_x_134) ;  /* 0xfffffffc00f08947 */ /* 0x004fea000383ffff */
[----:B------:R-:W-:Y:S05]  /*8620*/  BRA `(.L_x_27) ;  /* 0xffffff98002c7947 */ /* 0x000fea000383ffff */
.L_x_35:
[----:B-1----:R-:W-:-:S07]  /*8630*/  MOV R0, UR17 ;  /* 0x0000001100007c02 */ /* 0x002fce0008000f00 */
.L_x_135:
[----:B-1----:R1:W2:Y:S02]  /*8640*/  SYNCS.PHASECHK.TRANS64.TRYWAIT P0, [R0+URZ+0x110], R3 ;  /* 0x00011003000075a7 */ /* 0x0022a400080011ff */
[----:B--2---:R-:W-:Y:S05]  /*8650*/  @!P0 NANOSLEEP.SYNCS 0x989680 ;  /* 0x009896800000895d */ /* 0x004fea0003900000 */
[----:B------:R-:W2:Y:S02]  /*8660*/  @!P0 SYNCS.PHASECHK.TRANS64 P0, [R0+URZ+0x110], R3 ;  /* 0x00011003000085a7 */ /* 0x000ea400080010ff */
[----:B--2---:R-:W-:Y:S05]  /*8670*/  @!P0 BRA `(.L_x_135) ;  /* 0xfffffffc00f08947 */ /* 0x004fea000383ffff */
[----:B------:R-:W-:Y:S05]  /*8680*/  BRA `(.L_x_34) ;  /* 0xffffff9800e87947 */ /* 0x000fea000383ffff */
.L_x_40:
[----:B-1----:R1:W2:Y:S02]  /*8690*/  SYNCS.PHASECHK.TRANS64.TRYWAIT P0, [R3+URZ+0x240], R0 ;  /* 0x00024000030075a7 */ /* 0x0022a400080011ff */
[----:B--2---:R-:W-:Y:S05]  /*86a0*/  @!P0 NANOSLEEP.SYNCS 0x989680 ;  /* 0x009896800000895d */ /* 0x004fea0003900000 */
[----:B------:R-:W2:Y:S02]  /*86b0*/  @!P0 SYNCS.PHASECHK.TRANS64 P0, [R3+URZ+0x240], R0 ;  /* 0x00024000030085a7 */ /* 0x000ea400080010ff */
[----:B--2---:R-:W-:Y:S05]  /*86c0*/  @!P0 BRA `(.L_x_40) ;  /* 0xfffffffc00f08947 */ /* 0x004fea000383ffff */
[----:B------:R-:W-:Y:S05]  /*86d0*/  BRA `(.L_x_136) ;  /* 0xffffff9c008c7947 */ /* 0x000fea000383ffff */
.L_x_44:
[----:B------:R-:W-:-:S07]  /*86e0*/  MOV R0, UR4 ;  /* 0x0000000400007c02 */ /* 0x000fce0008000f00 */
.L_x_137:
[----:B-1----:R1:W2:Y:S02]  /*86f0*/  SYNCS.PHASECHK.TRANS64.TRYWAIT P0, [R0+URZ], R2 ;  /* 0x00000002000075a7 */ /* 0x0022a400080011ff */
[----:B--2---:R-:W-:Y:S05]  /*8700*/  @!P0 NANOSLEEP.SYNCS 0x989680 ;  /* 0x009896800000895d */ /* 0x004fea0003900000 */
[----:B------:R-:W2:Y:S02]  /*8710*/  @!P0 SYNCS.PHASECHK.TRANS64 P0, [R0+URZ], R2 ;  /* 0x00000002000085a7 */ /* 0x000ea400080010ff */
[----:B--2---:R-:W-:Y:S05]  /*8720*/  @!P0 BRA `(.L_x_137) ;  /* 0xfffffffc00f08947 */ /* 0x004fea000383ffff */
[----:B------:R-:W-:Y:S05]  /*8730*/  BRA `(.L_x_138) ;  /* 0xffffffa400307947 */ /* 0x000fea000383ffff */
.L_x_45:
[----:B------:R-:W-:-:S07]  /*8740*/  MOV R0, UR5 ;  /* 0x0000000500007c02 */ /* 0x000fce0008000f00 */
.L_x_139:
[----:B-1----:R1:W2:Y:S02]  /*8750*/  SYNCS.PHASECHK.TRANS64.TRYWAIT P0, [R0+URZ], R3 ;  /* 0x00000003000075a7 */ /* 0x0022a400080011ff */
[----:B--2---:R-:W-:Y:S05]  /*8760*/  @!P0 NANOSLEEP.SYNCS 0x989680 ;  /* 0x009896800000895d */ /* 0x004fea0003900000 */
[----:B------:R-:W2:Y:S02]  /*8770*/  @!P0 SYNCS.PHASECHK.TRANS64 P0, [R0+URZ], R3 ;  /* 0x00000003000085a7 */ /* 0x000ea400080010ff */
[----:B--2---:R-:W-:Y:S05]  /*8780*/  @!P0 BRA `(.L_x_139) ;  /* 0xfffffffc00f08947 */ /* 0x004fea000383ffff */
[----:B------:R-:W-:Y:S05]  /*8790*/  BRA `(.L_x_140) ;  /* 0xffffffa4003c7947 */ /* 0x000fea000383ffff */
.L_x_46:
[----:B------:R-:W-:-:S07]  /*87a0*/  MOV R0, UR5 ;  /* 0x0000000500007c02 */ /* 0x000fce0008000f00 */
.L_x_141:
[----:B-1----:R1:W2:Y:S02]  /*87b0*/  SYNCS.PHASECHK.TRANS64.TRYWAIT P0, [R0+URZ], R3 ;  /* 0x00000003000075a7 */ /* 0x0022a400080011ff */
[----:B--2---:R-:W-:Y:S05]  /*87c0*/  @!P0 NANOSLEEP.SYNCS 0x989680 ;  /* 0x009896800000895d */ /* 0x004fea0003900000 */
[----:B------:R-:W2:Y:S02]  /*87d0*/  @!P0 SYNCS.PHASECHK.TRANS64 P0, [R0+URZ], R3 ;  /* 0x00000003000085a7 */ /* 0x000ea400080010ff */
[----:B--2---:R-:W-:Y:S05]  /*87e0*/  @!P0 BRA `(.L_x_141) ;  /* 0xfffffffc00f08947 */ /* 0x004fea000383ffff */
[----:B------:R-:W-:Y:S05]  /*87f0*/  BRA `(.L_x_142) ;  /* 0xffffffa400487947 */ /* 0x000fea000383ffff */
.L_x_47:
[----:B------:R-:W-:-:S07]  /*8800*/  MOV R0, UR5 ;  /* 0x0000000500007c02 */ /* 0x000fce0008000f00 */
.L_x_143:
[----:B-1----:R1:W2:Y:S02]  /*8810*/  SYNCS.PHASECHK.TRANS64.TRYWAIT P0, [R0+URZ], R3 ;  /* 0x00000003000075a7 */ /* 0x0022a400080011ff */
[----:B--2---:R-:W-:Y:S05]  /*8820*/  @!P0 NANOSLEEP.SYNCS 0x989680 ;  /* 0x009896800000895d */ /* 0x004fea0003900000 */
[----:B------:R-:W2:Y:S02]  /*8830*/  @!P0 SYNCS.PHASECHK.TRANS64 P0, [R0+URZ], R3 ;  /* 0x00000003000085a7 */ /* 0x000ea400080010ff */
[----:B--2---:R-:W-:Y:S05]  /*8840*/  @!P0 BRA `(.L_x_143) ;  /* 0xfffffffc00f08947 */ /* 0x004fea000383ffff */
[----:B------:R-:W-:Y:S05]  /*8850*/  BRA `(.L_x_144) ;  /* 0xffffffa400547947 */ /* 0x000fea000383ffff */
.L_x_48:
[----:B------:R-:W-:-:S07]  /*8860*/  MOV R0, UR5 ;  /* 0x0000000500007c02 */ /* 0x000fce0008000f00 */
.L_x_145:
[----:B-1----:R1:W2:Y:S02]  /*8870*/  SYNCS.PHASECHK.TRANS64.TRYWAIT P0, [R0+URZ], R3 ;  /* 0x00000003000075a7 */ /* 0x0022a400080011ff */
[----:B--2---:R-:W-:Y:S05]  /*8880*/  @!P0 NANOSLEEP.SYNCS 0x989680 ;  /* 0x009896800000895d */ /* 0x004fea0003900000 */
[----:B------:R-:W2:Y:S02]  /*8890*/  @!P0 SYNCS.PHASECHK.TRANS64 P0, [R0+URZ], R3 ;  /* 0x00000003000085a7 */ /* 0x000ea400080010ff */
[----:B--2---:R-:W-:Y:S05]  /*88a0*/  @!P0 BRA `(.L_x_145) ;  /* 0xfffffffc00f08947 */ /* 0x004fea000383ffff */
[----:B------:R-:W-:Y:S05]  /*88b0*/  BRA `(.L_x_146) ;  /* 0xffffffa400607947 */ /* 0x000fea000383ffff */
.L_x_49:
[----:B------:R-:W-:-:S07]  /*88c0*/  MOV R0, UR5 ;  /* 0x0000000500007c02 */ /* 0x000fce0008000f00 */
.L_x_147:
[----:B-1----:R1:W2:Y:S02]  /*88d0*/  SYNCS.PHASECHK.TRANS64.TRYWAIT P0, [R0+URZ], R3 ;  /* 0x00000003000075a7 */ /* 0x0022a400080011ff */
[----:B--2---:R-:W-:Y:S05]  /*88e0*/  @!P0 NANOSLEEP.SYNCS 0x989680 ;  /* 0x009896800000895d */ /* 0x004fea0003900000 */
[----:B------:R-:W2:Y:S02]  /*88f0*/  @!P0 SYNCS.PHASECHK.TRANS64 P0, [R0+URZ], R3 ;  /* 0x00000003000085a7 */ /* 0x000ea400080010ff */
[----:B--2---:R-:W-:Y:S05]  /*8900*/  @!P0 BRA `(.L_x_147) ;  /* 0xfffffffc00f08947 */ /* 0x004fea000383ffff */
[----:B------:R-:W-:Y:S05]  /*8910*/  BRA `(.L_x_148) ;  /* 0xffffffa4006c7947 */ /* 0x000fea000383ffff */
.L_x_50:
[----:B------:R-:W-:-:S07]  /*8920*/  MOV R0, UR5 ;  /* 0x0000000500007c02 */ /* 0x000fce0008000f00 */
.L_x_149:
[----:B-1----:R1:W2:Y:S02]  /*8930*/  SYNCS.PHASECHK.TRANS64.TRYWAIT P0, [R0+URZ], R3 ;  /* 0x00000003000075a7 */ /* 0x0022a400080011ff */
[----:B--2---:R-:W-:Y:S05]  /*8940*/  @!P0 NANOSLEEP.SYNCS 0x989680 ;  /* 0x009896800000895d */ /* 0x004fea0003900000 */
[----:B------:R-:W2:Y:S02]  /*8950*/  @!P0 SYNCS.PHASECHK.TRANS64 P0, [R0+URZ], R3 ;  /* 0x00000003000085a7 */ /* 0x000ea400080010ff */
[----:B--2---:R-:W-:Y:S05]  /*8960*/  @!P0 BRA `(.L_x_149) ;  /* 0xfffffffc00f08947 */ /* 0x004fea000383ffff */
[----:B------:R-:W-:Y:S05]  /*8970*/  BRA `(.L_x_150) ;  /* 0xffffffa400787947 */ /* 0x000fea000383ffff */
.L_x_51:
[----:B------:R-:W-:-:S07]  /*8980*/  MOV R0, UR5 ;  /* 0x0000000500007c02 */ /* 0x000fce0008000f00 */
.L_x_151:
[----:B-1----:R1:W2:Y:S02]  /*8990*/  SYNCS.PHASECHK.TRANS64.TRYWAIT P0, [R0+URZ], R3 ;  /* 0x00000003000075a7 */ /* 0x0022a400080011ff */
[----:B--2---:R-:W-:Y:S05]  /*89a0*/  @!P0 NANOSLEEP.SYNCS 0x989680 ;  /* 0x009896800000895d */ /* 0x004fea0003900000 */
[----:B------:R-:W2:Y:S02]  /*89b0*/  @!P0 SYNCS.PHASECHK.TRANS64 P0, [R0+URZ], R3 ;  /* 0x00000003000085a7 */ /* 0x000ea400080010ff */
[----:B--2---:R-:W-:Y:S05]  /*89c0*/  @!P0 BRA `(.L_x_151) ;  /* 0xfffffffc00f08947 */ /* 0x004fea000383ffff */
[----:B------:R-:W-:Y:S05]  /*89d0*/  BRA `(.L_x_152) ;  /* 0xffffffa400847947 */ /* 0x000fea000383ffff */
.L_x_52:
[----:B------:R-:W-:-:S07]  /*89e0*/  MOV R0, UR5 ;  /* 0x0000000500007c02 */ /* 0x000fce0008000f00 */
.L_x_153:
[----:B-1----:R1:W2:Y:S02]  /*89f0*/  SYNCS.PHASECHK.TRANS64.TRYWAIT P0, [R0+URZ], R3 ;  /* 0x00000003000075a7 */ /* 0x0022a400080011ff */
[----:B--2---:R-:W-:Y:S05]  /*8a00*/  @!P0 NANOSLEEP.SYNCS 0x989680 ;  /* 0x009896800000895d */ /* 0x004fea0003900000 */
[----:B------:R-:W2:Y:S02]  /*8a10*/  @!P0 SYNCS.PHASECHK.TRANS64 P0, [R0+URZ], R3 ;  /* 0x00000003000085a7 */ /* 0x000ea400080010ff */
[----:B--2---:R-:W-:Y:S05]  /*8a20*/  @!P0 BRA `(.L_x_153) ;  /* 0xfffffffc00f08947 */ /* 0x004fea000383ffff */
[----:B------:R-:W-:Y:S05]  /*8a30*/  BRA `(.L_x_154) ;  /* 0xffffffa400907947 */ /* 0x000fea000383ffff */
.L_x_53:
[----:B------:R-:W-:-:S07]  /*8a40*/  MOV R0, UR5 ;  /* 0x0000000500007c02 */ /* 0x000fce0008000f00 */
.L_x_155:
[----:B-1----:R1:W2:Y:S02]  /*8a50*/  SYNCS.PHASECHK.TRANS64.TRYWAIT P0, [R0+URZ], R3 ;  /* 0x00000003000075a7 */ /* 0x0022a400080011ff */
[----:B--2---:R-:W-:Y:S05]  /*8a60*/  @!P0 NANOSLEEP.SYNCS 0x989680 ;  /* 0x009896800000895d */ /* 0x004fea0003900000 */
[----:B------:R-:W2:Y:S02]  /*8a70*/  @!P0 SYNCS.PHASECHK.TRANS64 P0, [R0+URZ], R3 ;  /* 0x00000003000085a7 */ /* 0x000ea400080010ff */
[----:B--2---:R-:W-:Y:S05]  /*8a80*/  @!P0 BRA `(.L_x_155) ;  /* 0xfffffffc00f08947 */ /* 0x004fea000383ffff */
[----:B------:R-:W-:Y:S05]  /*8a90*/  BRA `(.L_x_156) ;  /* 0xffffffa4009c7947 */ /* 0x000fea000383ffff */
.L_x_54:
[----:B------:R-:W-:-:S07]  /*8aa0*/  MOV R0, UR5 ;  /* 0x0000000500007c02 */ /* 0x000fce0008000f00 */
.L_x_157:
[----:B-1----:R1:W2:Y:S02]  /*8ab0*/  SYNCS.PHASECHK.TRANS64.TRYWAIT P0, [R0+URZ], R3 ;  /* 0x00000003000075a7 */ /* 0x0022a400080011ff */
[----:B--2---:R-:W-:Y:S05]  /*8ac0*/  @!P0 NANOSLEEP.SYNCS 0x989680 ;  /* 0x009896800000895d */ /* 0x004fea0003900000 */
[----:B------:R-:W2:Y:S02]  /*8ad0*/  @!P0 SYNCS.PHASECHK.TRANS64 P0, [R0+URZ], R3 ;  /* 0x00000003000085a7 */ /* 0x000ea400080010ff */
[----:B--2---:R-:W-:Y:S05]  /*8ae0*/  @!P0 BRA `(.L_x_157) ;  /* 0xfffffffc00f08947 */ /* 0x004fea000383ffff */
[----:B------:R-:W-:Y:S05]  /*8af0*/  BRA `(.L_x_158) ;  /* 0xffffffa400a87947 */ /* 0x000fea000383ffff */
.L_x_55:
[----:B------:R-:W-:-:S07]  /*8b00*/  MOV R0, UR5 ;  /* 0x0000000500007c02 */ /* 0x000fce0008000f00 */
.L_x_159:
[----:B-1----:R1:W2:Y:S02]  /*8b10*/  SYNCS.PHASECHK.TRANS64.TRYWAIT P0, [R0+URZ], R3 ;  /* 0x00000003000075a7 */ /* 0x0022a400080011ff */
[----:B--2---:R-:W-:Y:S05]  /*8b20*/  @!P0 NANOSLEEP.SYNCS 0x989680 ;  /* 0x009896800000895d */ /* 0x004fea0003900000 */
[----:B------:R-:W2:Y:S02]  /*8b30*/  @!P0 SYNCS.PHASECHK.TRANS64 P0, [R0+URZ], R3 ;  /* 0x00000003000085a7 */ /* 0x000ea400080010ff */
[----:B--2---:R-:W-:Y:S05]  /*8b40*/  @!P0 BRA `(.L_x_159) ;  /* 0xfffffffc00f08947 */ /* 0x004fea000383ffff */
[----:B------:R-:W-:Y:S05]  /*8b50*/  BRA `(.L_x_160) ;  /* 0xffffffa400b47947 */ /* 0x000fea000383ffff */
.L_x_56:
[----:B------:R-:W-:-:S07]  /*8b60*/  MOV R0, UR5 ;  /* 0x0000000500007c02 */ /* 0x000fce0008000f00 */
.L_x_161:
[----:B-1----:R1:W2:Y:S02]  /*8b70*/  SYNCS.PHASECHK.TRANS64.TRYWAIT P0, [R0+URZ], R3 ;  /* 0x00000003000075a7 */ /* 0x0022a400080011ff */
[----:B--2---:R-:W-:Y:S05]  /*8b80*/  @!P0 NANOSLEEP.SYNCS 0x989680 ;  /* 0x009896800000895d */ /* 0x004fea0003900000 */
[----:B------:R-:W2:Y:S02]  /*8b90*/  @!P0 SYNCS.PHASECHK.TRANS64 P0, [R0+URZ], R3 ;  /* 0x00000003000085a7 */ /* 0x000ea400080010ff */
[----:B--2---:R-:W-:Y:S05]  /*8ba0*/  @!P0 BRA `(.L_x_161) ;  /* 0xfffffffc00f08947 */ /* 0x004fea000383ffff */
[----:B------:R-:W-:Y:S05]  /*8bb0*/  BRA `(.L_x_162) ;  /* 0xffffffa400c07947 */ /* 0x000fea000383ffff */
.L_x_57:
[----:B------:R-:W-:-:S07]  /*8bc0*/  MOV R0, UR5 ;  /* 0x0000000500007c02 */ /* 0x000fce0008000f00 */
.L_x_163:
[----:B-1----:R1:W2:Y:S02]  /*8bd0*/  SYNCS.PHASECHK.TRANS64.TRYWAIT P0, [R0+URZ], R3 ;  /* 0x00000003000075a7 */ /* 0x0022a400080011ff */
[----:B--2---:R-:W-:Y:S05]  /*8be0*/  @!P0 NANOSLEEP.SYNCS 0x989680 ;  /* 0x009896800000895d */ /* 0x004fea0003900000 */
[----:B------:R-:W2:Y:S02]  /*8bf0*/  @!P0 SYNCS.PHASECHK.TRANS64 P0, [R0+URZ], R3 ;  /* 0x00000003000085a7 */ /* 0x000ea400080010ff */
[----:B--2---:R-:W-:Y:S05]  /*8c00*/  @!P0 BRA `(.L_x_163) ;  /* 0xfffffffc00f08947 */ /* 0x004fea000383ffff */
[----:B------:R-:W-:Y:S05]  /*8c10*/  BRA `(.L_x_164) ;  /* 0xffffffa400cc7947 */ /* 0x000fea000383ffff */
.L_x_58:
[----:B------:R-:W-:-:S07]  /*8c20*/  MOV R0, UR5 ;  /* 0x0000000500007c02 */ /* 0x000fce0008000f00 */
.L_x_165:
[----:B-1----:R1:W2:Y:S02]  /*8c30*/  SYNCS.PHASECHK.TRANS64.TRYWAIT P0, [R0+URZ], R3 ;  /* 0x00000003000075a7 */ /* 0x0022a400080011ff */
[----:B--2---:R-:W-:Y:S05]  /*8c40*/  @!P0 NANOSLEEP.SYNCS 0x989680 ;  /* 0x009896800000895d */ /* 0x004fea0003900000 */
[----:B------:R-:W2:Y:S02]  /*8c50*/  @!P0 SYNCS.PHASECHK.TRANS64 P0, [R0+URZ], R3 ;  /* 0x00000003000085a7 */ /* 0x000ea400080010ff */
[----:B--2---:R-:W-:Y:S05]  /*8c60*/  @!P0 BRA `(.L_x_165) ;  /* 0xfffffffc00f08947 */ /* 0x004fea000383ffff */
[----:B------:R-:W-:Y:S05]  /*8c70*/  BRA `(.L_x_166) ;  /* 0xffffffa400d87947 */ /* 0x000fea000383ffff */
.L_x_59:
[----:B------:R-:W-:-:S07]  /*8c80*/  MOV R0, UR5 ;  /* 0x0000000500007c02 */ /* 0x000fce0008000f00 */
.L_x_167:
[----:B-1----:R1:W2:Y:S02]  /*8c90*/  SYNCS.PHASECHK.TRANS64.TRYWAIT P0, [R0+URZ], R3 ;  /* 0x00000003000075a7 */ /* 0x0022a400080011ff */
[----:B--2---:R-:W-:Y:S05]  /*8ca0*/  @!P0 NANOSLEEP.SYNCS 0x989680 ;  /* 0x009896800000895d */ /* 0x004fea0003900000 */
[----:B------:R-:W2:Y:S02]  /*8cb0*/  @!P0 SYNCS.PHASECHK.TRANS64 P0, [R0+URZ], R3 ;  /* 0x00000003000085a7 */ /* 0x000ea400080010ff */
[----:B--2---:R-:W-:Y:S05]  /*8cc0*/  @!P0 BRA `(.L_x_167) ;  /* 0xfffffffc00f08947 */ /* 0x004fea000383ffff */
[----:B------:R-:W-:Y:S05]  /*8cd0*/  BRA `(.L_x_168) ;  /* 0xffffffa400e47947 */ /* 0x000fea000383ffff */
.L_x_60:
[----:B------:R-:W-:-:S07]  /*8ce0*/  MOV R0, UR5 ;  /* 0x0000000500007c02 */ /* 0x000fce0008000f00 */
.L_x_169:
[----:B-1----:R1:W2:Y:S02]  /*8cf0*/  SYNCS.PHASECHK.TRANS64.TRYWAIT P0, [R0+URZ], R3 ;  /* 0x00000003000075a7 */ /* 0x0022a400080011ff */
[----:B--2---:R-:W-:Y:S05]  /*8d00*/  @!P0 NANOSLEEP.SYNCS 0x989680 ;  /* 0x009896800000895d */ /* 0x004fea0003900000 */
[----:B------:R-:W2:Y:S02]  /*8d10*/  @!P0 SYNCS.PHASECHK.TRANS64 P0, [R0+URZ], R3 ;  /* 0x00000003000085a7 */ /* 0x000ea400080010ff */
[----:B--2---:R-:W-:Y:S05]  /*8d20*/  @!P0 BRA `(.L_x_169) ;  /* 0xfffffffc00f08947 */ /* 0x004fea000383ffff */
[----:B------:R-:W-:Y:S05]  /*8d30*/  BRA `(.L_x_170) ;  /* 0xffffffa400f07947 */ /* 0x000fea000383ffff */
.L_x_61:
[----:B------:R-:W-:-:S07]  /*8d40*/  MOV R0, UR5 ;  /* 0x0000000500007c02 */ /* 0x000fce0008000f00 */
.L_x_171:
[----:B-1----:R1:W2:Y:S02]  /*8d50*/  SYNCS.PHASECHK.TRANS64.TRYWAIT P0, [R0+URZ], R3 ;  /* 0x00000003000075a7 */ /* 0x0022a400080011ff */
[----:B--2---:R-:W-:Y:S05]  /*8d60*/  @!P0 NANOSLEEP.SYNCS 0x989680 ;  /* 0x009896800000895d */ /* 0x004fea0003900000 */
[----:B------:R-:W2:Y:S02]  /*8d70*/  @!P0 SYNCS.PHASECHK.TRANS64 P0, [R0+URZ], R3 ;  /* 0x00000003000085a7 */ /* 0x000ea400080010ff */
[----:B--2---:R-:W-:Y:S05]  /*8d80*/  @!P0 BRA `(.L_x_171) ;  /* 0xfffffffc00f08947 */ /* 0x004fea000383ffff */
[----:B------:R-:W-:Y:S05]  /*8d90*/  BRA `(.L_x_172) ;  /* 0xffffffa400fc7947 */ /* 0x000fea000383ffff */
.L_x_62:
[----:B------:R-:W-:-:S07]  /*8da0*/  MOV R0, UR5 ;  /* 0x0000000500007c02 */ /* 0x000fce0008000f00 */
.L_x_173:
[----:B-1----:R1:W2:Y:S02]  /*8db0*/  SYNCS.PHASECHK.TRANS64.TRYWAIT P0, [R0+URZ], R3 ;  /* 0x00000003000075a7 */ /* 0x0022a400080011ff */
[----:B--2---:R-:W-:Y:S05]  /*8dc0*/  @!P0 NANOSLEEP.SYNCS 0x989680 ;  /* 0x009896800000895d */ /* 0x004fea0003900000 */
[----:B------:R-:W2:Y:S02]  /*8dd0*/  @!P0 SYNCS.PHASECHK.TRANS64 P0, [R0+URZ], R3 ;  /* 0x00000003000085a7 */ /* 0x000ea400080010ff */
[----:B--2---:R-:W-:Y:S05]  /*8de0*/  @!P0 BRA `(.L_x_173) ;  /* 0xfffffffc00f08947 */ /* 0x004fea000383ffff */
[----:B------:R-:W-:Y:S05]  /*8df0*/  BRA `(.L_x_174) ;  /* 0xffffffa800087947 */ /* 0x000fea000383ffff */
.L_x_63:
[----:B------:R-:W-:-:S07]  /*8e00*/  MOV R0, UR5 ;  /* 0x0000000500007c02 */ /* 0x000fce0008000f00 */
.L_x_175:
[----:B-1----:R1:W2:Y:S02]  /*8e10*/  SYNCS.PHASECHK.TRANS64.TRYWAIT P0, [R0+URZ], R3 ;  /* 0x00000003000075a7 */ /* 0x0022a400080011ff */
[----:B--2---:R-:W-:Y:S05]  /*8e20*/  @!P0 NANOSLEEP.SYNCS 0x989680 ;  /* 0x009896800000895d */ /* 0x004fea0003900000 */
[----:B------:R-:W2:Y:S02]  /*8e30*/  @!P0 SYNCS.PHASECHK.TRANS64 P0, [R0+URZ], R3 ;  /* 0x00000003000085a7 */ /* 0x000ea400080010ff */
[----:B--2---:R-:W-:Y:S05]  /*8e40*/  @!P0 BRA `(.L_x_175) ;  /* 0xfffffffc00f08947 */ /* 0x004fea000383ffff */
[----:B------:R-:W-:Y:S05]  /*8e50*/  BRA `(.L_x_176) ;  /* 0xffffffa800147947 */ /* 0x000fea000383ffff */
.L_x_64:
[----:B------:R-:W-:-:S07]  /*8e60*/  MOV R0, UR5 ;  /* 0x0000000500007c02 */ /* 0x000fce0008000f00 */
.L_x_177:
[----:B-1----:R1:W2:Y:S02]  /*8e70*/  SYNCS.PHASECHK.TRANS64.TRYWAIT P0, [R0+URZ], R3 ;  /* 0x00000003000075a7 */ /* 0x0022a400080011ff */
[----:B--2---:R-:W-:Y:S05]  /*8e80*/  @!P0 NANOSLEEP.SYNCS 0x989680 ;  /* 0x009896800000895d */ /* 0x004fea0003900000 */
[----:B------:R-:W2:Y:S02]  /*8e90*/  @!P0 SYNCS.PHASECHK.TRANS64 P0, [R0+URZ], R3 ;  /* 0x00000003000085a7 */ /* 0x000ea400080010ff */
[----:B--2---:R-:W-:Y:S05]  /*8ea0*/  @!P0 BRA `(.L_x_177) ;  /* 0xfffffffc00f08947 */ /* 0x004fea000383ffff */
[----:B------:R-:W-:Y:S05]  /*8eb0*/  BRA `(.L_x_178) ;  /* 0xffffffa800207947 */ /* 0x000fea000383ffff */
.L_x_65:
[----:B------:R-:W-:-:S07]  /*8ec0*/  MOV R0, UR5 ;  /* 0x0000000500007c02 */ /* 0x000fce0008000f00 */
.L_x_179:
[----:B-1----:R1:W2:Y:S02]  /*8ed0*/  SYNCS.PHASECHK.TRANS64.TRYWAIT P0, [R0+URZ], R3 ;  /* 0x00000003000075a7 */ /* 0x0022a400080011ff */
[----:B--2---:R-:W-:Y:S05]  /*8ee0*/  @!P0 NANOSLEEP.SYNCS 0x989680 ;  /* 0x009896800000895d */ /* 0x004fea0003900000 */
[----:B------:R-:W2:Y:S02]  /*8ef0*/  @!P0 SYNCS.PHASECHK.TRANS64 P0, [R0+URZ], R3 ;  /* 0x00000003000085a7 */ /* 0x000ea400080010ff */
[----:B--2---:R-:W-:Y:S05]  /*8f00*/  @!P0 BRA `(.L_x_179) ;  /* 0xfffffffc00f08947 */ /* 0x004fea000383ffff */
[----:B------:R-:W-:Y:S05]  /*8f10*/  BRA `(.L_x_180) ;  /* 0xffffffa8002c7947 */ /* 0x000fea000383ffff */
.L_x_66:
[----:B------:R-:W-:-:S07]  /*8f20*/  MOV R0, UR5 ;  /* 0x0000000500007c02 */ /* 0x000fce0008000f00 */
.L_x_181:
[----:B-1----:R1:W2:Y:S02]  /*8f30*/  SYNCS.PHASECHK.TRANS64.TRYWAIT P0, [R0+URZ], R3 ;  /* 0x00000003000075a7 */ /* 0x0022a400080011ff */
[----:B--2---:R-:W-:Y:S05]  /*8f40*/  @!P0 NANOSLEEP.SYNCS 0x989680 ;  /* 0x009896800000895d */ /* 0x004fea0003900000 */
[----:B------:R-:W2:Y:S02]  /*8f50*/  @!P0 SYNCS.PHASECHK.TRANS64 P0, [R0+URZ], R3 ;  /* 0x00000003000085a7 */ /* 0x000ea400080010ff */
[----:B--2---:R-:W-:Y:S05]  /*8f60*/  @!P0 BRA `(.L_x_181) ;  /* 0xfffffffc00f08947 */ /* 0x004fea000383ffff */
[----:B------:R-:W-:Y:S05]  /*8f70*/  BRA `(.L_x_182) ;  /* 0xffffffa800387947 */ /* 0x000fea000383ffff */
.L_x_67:
[----:B------:R-:W-:-:S07]  /*8f80*/  MOV R0, UR5 ;  /* 0x0000000500007c02 */ /* 0x000fce0008000f00 */
.L_x_183:
[----:B-1----:R1:W2:Y:S02]  /*8f90*/  SYNCS.PHASECHK.TRANS64.TRYWAIT P0, [R0+URZ], R3 ;  /* 0x00000003000075a7 */ /* 0x0022a400080011ff */
[----:B--2---:R-:W-:Y:S05]  /*8fa0*/  @!P0 NANOSLEEP.SYNCS 0x989680 ;  /* 0x009896800000895d */ /* 0x004fea0003900000 */
[----:B------:R-:W2:Y:S02]  /*8fb0*/  @!P0 SYNCS.PHASECHK.TRANS64 P0, [R0+URZ], R3 ;  /* 0x00000003000085a7 */ /* 0x000ea400080010ff */
[----:B--2---:R-:W-:Y:S05]  /*8fc0*/  @!P0 BRA `(.L_x_183) ;  /* 0xfffffffc00f08947 */ /* 0x004fea000383ffff */
[----:B------:R-:W-:Y:S05]  /*8fd0*/  BRA `(.L_x_184) ;  /* 0xffffffa800447947 */ /* 0x000fea000383ffff */
.L_x_68:
[----:B------:R-:W-:-:S07]  /*8fe0*/  MOV R0, UR5 ;  /* 0x0000000500007c02 */ /* 0x000fce0008000f00 */
.L_x_185:
[----:B-1----:R1:W2:Y:S02]  /*8ff0*/  SYNCS.PHASECHK.TRANS64.TRYWAIT P0, [R0+URZ], R3 ;  /* 0x00000003000075a7 */ /* 0x0022a400080011ff */
[----:B--2---:R-:W-:Y:S05]  /*9000*/  @!P0 NANOSLEEP.SYNCS 0x989680 ;  /* 0x009896800000895d */ /* 0x004fea0003900000 */
[----:B------:R-:W2:Y:S02]  /*9010*/  @!P0 SYNCS.PHASECHK.TRANS64 P0, [R0+URZ], R3 ;  /* 0x00000003000085a7 */ /* 0x000ea400080010ff */
[----:B--2---:R-:W-:Y:S05]  /*9020*/  @!P0 BRA `(.L_x_185) ;  /* 0xfffffffc00f08947 */ /* 0x004fea000383ffff */
[----:B------:R-:W-:Y:S05]  /*9030*/  BRA `(.L_x_186) ;  /* 0xffffffa800507947 */ /* 0x000fea000383ffff */
.L_x_69:
[----:B------:R-:W-:-:S07]  /*9040*/  MOV R0, UR5 ;  /* 0x0000000500007c02 */ /* 0x000fce0008000f00 */
.L_x_187:
[----:B-1----:R1:W2:Y:S02]  /*9050*/  SYNCS.PHASECHK.TRANS64.TRYWAIT P0, [R0+URZ], R3 ;  /* 0x00000003000075a7 */ /* 0x0022a400080011ff */
[----:B--2---:R-:W-:Y:S05]  /*9060*/  @!P0 NANOSLEEP.SYNCS 0x989680 ;  /* 0x009896800000895d */ /* 0x004fea0003900000 */
[----:B------:R-:W2:Y:S02]  /*9070*/  @!P0 SYNCS.PHASECHK.TRANS64 P0, [R0+URZ], R3 ;  /* 0x00000003000085a7 */ /* 0x000ea400080010ff */
[----:B--2---:R-:W-:Y:S05]  /*9080*/  @!P0 BRA `(.L_x_187) ;  /* 0xfffffffc00f08947 */ /* 0x004fea000383ffff */
[----:B------:R-:W-:Y:S05]  /*9090*/  BRA `(.L_x_188) ;  /* 0xffffffa8005c7947 */ /* 0x000fea000383ffff */
.L_x_70:
[----:B------:R-:W-:-:S07]  /*90a0*/  MOV R0, UR5 ;  /* 0x0000000500007c02 */ /* 0x000fce0008000f00 */
.L_x_189:
[----:B-1----:R1:W2:Y:S02]  /*90b0*/  SYNCS.PHASECHK.TRANS64.TRYWAIT P0, [R0+URZ], R3 ;  /* 0x00000003000075a7 */ /* 0x0022a400080011ff */
[----:B--2---:R-:W-:Y:S05]  /*90c0*/  @!P0 NANOSLEEP.SYNCS 0x989680 ;  /* 0x009896800000895d */ /* 0x004fea0003900000 */
[----:B------:R-:W2:Y:S02]  /*90d0*/  @!P0 SYNCS.PHASECHK.TRANS64 P0, [R0+URZ], R3 ;  /* 0x00000003000085a7 */ /* 0x000ea400080010ff */
[----:B--2---:R-:W-:Y:S05]  /*90e0*/  @!P0 BRA `(.L_x_189) ;  /* 0xfffffffc00f08947 */ /* 0x004fea000383ffff */
[----:B------:R-:W-:Y:S05]  /*90f0*/  BRA `(.L_x_190) ;  /* 0xffffffa800687947 */ /* 0x000fea000383ffff */
.L_x_71:
[----:B------:R-:W-:-:S07]  /*9100*/  MOV R0, UR5 ;  /* 0x0000000500007c02 */ /* 0x000fce0008000f00 */
.L_x_191:
[----:B-1----:R1:W2:Y:S02]  /*9110*/  SYNCS.PHASECHK.TRANS64.TRYWAIT P0, [R0+URZ], R3 ;  /* 0x00000003000075a7 */ /* 0x0022a400080011ff */
[----:B--2---:R-:W-:Y:S05]  /*9120*/  @!P0 NANOSLEEP.SYNCS 0x989680 ;  /* 0x009896800000895d */ /* 0x004fea0003900000 */
[----:B------:R-:W2:Y:S02]  /*9130*/  @!P0 SYNCS.PHASECHK.TRANS64 P0, [R0+URZ], R3 ;  /* 0x00000003000085a7 */ /* 0x000ea400080010ff */
[----:B--2---:R-:W-:Y:S05]  /*9140*/  @!P0 BRA `(.L_x_191) ;  /* 0xfffffffc00f08947 */ /* 0x004fea000383ffff */
[----:B------:R-:W-:Y:S05]  /*9150*/  BRA `(.L_x_192) ;  /* 0xffffffa800747947 */ /* 0x000fea000383ffff */
.L_x_72:
[----:B------:R-:W-:-:S07]  /*9160*/  MOV R0, UR5 ;  /* 0x0000000500007c02 */ /* 0x000fce0008000f00 */
.L_x_193:
[----:B-1----:R1:W2:Y:S02]  /*9170*/  SYNCS.PHASECHK.TRANS64.TRYWAIT P0, [R0+URZ], R3 ;  /* 0x00000003000075a7 */ /* 0x0022a400080011ff */
[----:B--2---:R-:W-:Y:S05]  /*9180*/  @!P0 NANOSLEEP.SYNCS 0x989680 ;  /* 0x009896800000895d */ /* 0x004fea0003900000 */
[----:B------:R-:W2:Y:S02]  /*9190*/  @!P0 SYNCS.PHASECHK.TRANS64 P0, [R0+URZ], R3 ;  /* 0x00000003000085a7 */ /* 0x000ea400080010ff */
[----:B--2---:R-:W-:Y:S05]  /*91a0*/  @!P0 BRA `(.L_x_193) ;  /* 0xfffffffc00f08947 */ /* 0x004fea000383ffff */
[----:B------:R-:W-:Y:S05]  /*91b0*/  BRA `(.L_x_194) ;  /* 0xffffffa800807947 */ /* 0x000fea000383ffff */
.L_x_73:
[----:B------:R-:W-:-:S07]  /*91c0*/  MOV R0, UR5 ;  /* 0x0000000500007c02 */ /* 0x000fce0008000f00 */
.L_x_195:
[----:B-1----:R1:W2:Y:S02]  /*91d0*/  SYNCS.PHASECHK.TRANS64.TRYWAIT P0, [R0+URZ], R3 ;  /* 0x00000003000075a7 */ /* 0x0022a400080011ff */
[----:B--2---:R-:W-:Y:S05]  /*91e0*/  @!P0 NANOSLEEP.SYNCS 0x989680 ;  /* 0x009896800000895d */ /* 0x004fea0003900000 */
[----:B------:R-:W2:Y:S02]  /*91f0*/  @!P0 SYNCS.PHASECHK.TRANS64 P0, [R0+URZ], R3 ;  /* 0x00000003000085a7 */ /* 0x000ea400080010ff */
[----:B--2---:R-:W-:Y:S05]  /*9200*/  @!P0 BRA `(.L_x_195) ;  /* 0xfffffffc00f08947 */ /* 0x004fea000383ffff */
[----:B------:R-:W-:Y:S05]  /*9210*/  BRA `(.L_x_196) ;  /* 0xffffffa8008c7947 */ /* 0x000fea000383ffff */
.L_x_74:
[----:B------:R-:W-:-:S07]  /*9220*/  MOV R0, UR5 ;  /* 0x0000000500007c02 */ /* 0x000fce0008000f00 */
.L_x_197:
[----:B-1----:R1:W2:Y:S02]  /*9230*/  SYNCS.PHASECHK.TRANS64.TRYWAIT P0, [R0+URZ], R3 ;  /* 0x00000003000075a7 */ /* 0x0022a400080011ff */
[----:B--2---:R-:W-:Y:S05]  /*9240*/  @!P0 NANOSLEEP.SYNCS 0x989680 ;  /* 0x009896800000895d */ /* 0x004fea0003900000 */
[----:B------:R-:W2:Y:S02]  /*9250*/  @!P0 SYNCS.PHASECHK.TRANS64 P0, [R0+URZ], R3 ;  /* 0x00000003000085a7 */ /* 0x000ea400080010ff */
[----:B--2---:R-:W-:Y:S05]  /*9260*/  @!P0 BRA `(.L_x_197) ;  /* 0xfffffffc00f08947 */ /* 0x004fea000383ffff */
[----:B------:R-:W-:Y:S05]  /*9270*/  BRA `(.L_x_198) ;  /* 0xffffffa800987947 */ /* 0x000fea000383ffff */
.L_x_75:
[----:B------:R-:W-:-:S07]  /*9280*/  MOV R0, UR5 ;  /* 0x0000000500007c02 */ /* 0x000fce0008000f00 */
.L_x_199:
[----:B-1----:R1:W2:Y:S02]  /*9290*/  SYNCS.PHASECHK.TRANS64.TRYWAIT P0, [R0+URZ], R3 ;  /* 0x00000003000075a7 */ /* 0x0022a400080011ff */
[----:B--2---:R-:W-:Y:S05]  /*92a0*/  @!P0 NANOSLEEP.SYNCS 0x989680 ;  /* 0x009896800000895d */ /* 0x004fea0003900000 */
[----:B------:R-:W2:Y:S02]  /*92b0*/  @!P0 SYNCS.PHASECHK.TRANS64 P0, [R0+URZ], R3 ;  /* 0x00000003000085a7 */ /* 0x000ea400080010ff */
[----:B--2---:R-:W-:Y:S05]  /*92c0*/  @!P0 BRA `(.L_x_199) ;  /* 0xfffffffc00f08947 */ /* 0x004fea000383ffff */
[----:B------:R-:W-:Y:S05]  /*92d0*/  BRA `(.L_x_200) ;  /* 0xffffffa800a47947 */ /* 0x000fea000383ffff */
.L_x_76:
[----:B------:R-:W-:-:S07]  /*92e0*/  MOV R0, UR5 ;  /* 0x0000000500007c02 */ /* 0x000fce0008000f00 */
.L_x_201:
[----:B-1----:R1:W2:Y:S02]  /*92f0*/  SYNCS.PHASECHK.TRANS64.TRYWAIT P0, [R0+URZ], R3 ;  /* 0x00000003000075a7 */ /* 0x0022a400080011ff */
[----:B--2---:R-:W-:Y:S05]  /*9300*/  @!P0 NANOSLEEP.SYNCS 0x989680 ;  /* 0x009896800000895d */ /* 0x004fea0003900000 */
[----:B------:R-:W2:Y:S02]  /*9310*/  @!P0 SYNCS.PHASECHK.TRANS64 P0, [R0+URZ], R3 ;  /* 0x00000003000085a7 */ /* 0x000ea400080010ff */
[----:B--2---:R-:W-:Y:S05]  /*9320*/  @!P0 BRA `(.L_x_201) ;  /* 0xfffffffc00f08947 */ /* 0x004fea000383ffff */
[----:B------:R-:W-:Y:S05]  /*9330*/  BRA `(.L_x_202) ;  /* 0xffffffa800b07947 */ /* 0x000fea000383ffff */
.L_x_79:
[----:B-1----:R1:W2:Y:S02]  /*9340*/  SYNCS.PHASECHK.TRANS64.TRYWAIT P0, [R2+URZ+0x2a0], R4 ;  /* 0x0002a004020075a7 */ /* 0x0022a400080011ff */
[----:B--2---:R-:W-:Y:S05]  /*9350*/  @!P0 NANOSLEEP.SYNCS 0x989680 ;  /* 0x009896800000895d */ /* 0x004fea0003900000 */
[----:B------:R-:W2:Y:S02]  /*9360*/  @!P0 SYNCS.PHASECHK.TRANS64 P0, [R2+URZ+0x2a0], R4 ;  /* 0x0002a004020085a7 */ /* 0x000ea400080010ff */
[----:B--2---:R-:W-:Y:S05]  /*9370*/  @!P0 BRA `(.L_x_79) ;  /* 0xfffffffc00f08947 */ /* 0x004fea000383ffff */
[----:B------:R-:W-:Y:S05]  /*9380*/  BRA `(.L_x_203) ;  /* 0xffffffac000c7947 */ /* 0x000fea000383ffff */
.L_x_80:
[----:B------:R-:W-:-:S07]  /*9390*/  MOV R2, UR4 ;  /* 0x0000000400027c02 */ /* 0x000fce0008000f00 */
.L_x_204:
[----:B-1----:R1:W2:Y:S02]  /*93a0*/  SYNCS.PHASECHK.TRANS64.TRYWAIT P0, [R2+URZ+0x250], R5 ;  /* 0x00025005020075a7 */ /* 0x0022a400080011ff */
[----:B--2---:R-:W-:Y:S05]  /*93b0*/  @!P0 NANOSLEEP.SYNCS 0x989680 ;  /* 0x009896800000895d */ /* 0x004fea0003900000 */
[----:B------:R-:W2:Y:S02]  /*93c0*/  @!P0 SYNCS.PHASECHK.TRANS64 P0, [R2+URZ+0x250], R5 ;  /* 0x00025005020085a7 */ /* 0x000ea400080010ff */
[----:B--2---:R-:W-:Y:S05]  /*93d0*/  @!P0 BRA `(.L_x_204) ;  /* 0xfffffffc00f08947 */ /* 0x004fea000383ffff */
[----:B------:R-:W-:Y:S05]  /*93e0*/  BRA `(.L_x_205) ;  /* 0xffffffac001c7947 */ /* 0x000fea000383ffff */
.L_x_81:
[----:B-1----:R1:W2:Y:S02]  /*93f0*/  SYNCS.PHASECHK.TRANS64.TRYWAIT P1, [R2+URZ+0x240], R4 ;  /* 0x00024004020075a7 */ /* 0x0022a400080211ff */
[----:B--2---:R-:W-:Y:S05]  /*9400*/  @!P1 NANOSLEEP.SYNCS 0x989680 ;  /* 0x009896800000995d */ /* 0x004fea0003900000 */
[----:B------:R-:W2:Y:S02]  /*9410*/  @!P1 SYNCS.PHASECHK.TRANS64 P1, [R2+URZ+0x240], R4 ;  /* 0x00024004020095a7 */ /* 0x000ea400080210ff */
[----:B--2---:R-:W-:Y:S05]  /*9420*/  @!P1 BRA `(.L_x_81) ;  /* 0xfffffffc00f09947 */ /* 0x004fea000383ffff */
[----:B------:R-:W-:Y:S05]  /*9430*/  BRA `(.L_x_206) ;  /* 0xffffffac004c7947 */ /* 0x000fea000383ffff */
.L_x_84:
[----:B------:R-:W-:-:S07]  /*9440*/  MOV R0, UR4 ;  /* 0x0000000400007c02 */ /* 0x000fce0008000f00 */
.L_x_207:
[----:B-1----:R1:W2:Y:S02]  /*9450*/  SYNCS.PHASECHK.TRANS64.TRYWAIT P0, [R0+URZ+0x250], R2 ;  /* 0x00025002000075a7 */ /* 0x0022a400080011ff */
[----:B--2---:R-:W-:Y:S05]  /*9460*/  @!P0 NANOSLEEP.SYNCS 0x989680 ;  /* 0x009896800000895d */ /* 0x004fea0003900000 */
[----:B------:R-:W2:Y:S02]  /*9470*/  @!P0 SYNCS.PHASECHK.TRANS64 P0, [R0+URZ+0x250], R2 ;  /* 0x00025002000085a7 */ /* 0x000ea400080010ff */
[----:B--2---:R-:W-:Y:S05]  /*9480*/  @!P0 BRA `(.L_x_207) ;  /* 0xfffffffc00f08947 */ /* 0x004fea000383ffff */
[----:B------:R-:W-:Y:S05]  /*9490*/  BRA `(.L_x_83) ;  /* 0xffffffac00a07947 */ /* 0x000fea000383ffff */
.L_x_91:
[----:B-1----:R1:W2:Y:S02]  /*94a0*/  SYNCS.PHASECHK.TRANS64.TRYWAIT P1, [R0+URZ+0x240], R2 ;  /* 0x00024002000075a7 */ /* 0x0022a400080211ff */
[----:B--2---:R-:W-:Y:S05]  /*94b0*/  @!P1 NANOSLEEP.SYNCS 0x989680 ;  /* 0x009896800000995d */ /* 0x004fea0003900000 */
[----:B------:R-:W2:Y:S02]  /*94c0*/  @!P1 SYNCS.PHASECHK.TRANS64 P1, [R0+URZ+0x240], R2 ;  /* 0x00024002000095a7 */ /* 0x000ea400080210ff */
[----:B--2---:R-:W-:Y:S05]  /*94d0*/  @!P1 BRA `(.L_x_91) ;  /* 0xfffffffc00f09947 */ /* 0x004fea000383ffff */
[----:B------:R-:W-:Y:S05]  /*94e0*/  BRA `(.L_x_208) ;  /* 0xffffffb000fc7947 */ /* 0x000fea000383ffff */
.L_x_92:
[----:B------:R-:W-:-:S07]  /*94f0*/  MOV R2, UR18 ;  /* 0x0000001200027c02 */ /* 0x000fce0008000f00 */
.L_x_209:
[----:B-1----:R1:W2:Y:S02]  /*9500*/  SYNCS.PHASECHK.TRANS64.TRYWAIT P0, [R2+URZ+0x280], R0 ;  /* 0x00028000020075a7 */ /* 0x0022a400080011ff */
[----:B--2---:R-:W-:Y:S05]  /*9510*/  @!P0 NANOSLEEP.SYNCS 0x989680 ;  /* 0x009896800000895d */ /* 0x004fea0003900000 */
[----:B------:R-:W2:Y:S02]  /*9520*/  @!P0 SYNCS.PHASECHK.TRANS64 P0, [R2+URZ+0x280], R0 ;  /* 0x00028000020085a7 */ /* 0x000ea400080010ff */
[----:B--2---:R-:W-:Y:S05]  /*9530*/  @!P0 BRA `(.L_x_209) ;  /* 0xfffffffc00f08947 */ /* 0x004fea000383ffff */
[----:B------:R-:W-:Y:S05]  /*9540*/  BRA `(.L_x_210) ;  /* 0xffffffb400307947 */ /* 0x000fea000383ffff */
.L_x_95:
[----:B------:R-:W-:Y:S07]  /*9550*/  MOV R0, UR6 ;  /* 0x0000000600007c02 */ /* 0x000fee0008000f00 */
.L_x_211:
[----:B-1----:R1:W2:Y:S02]  /*9560*/  SYNCS.PHASECHK.TRANS64.TRYWAIT P0, [R0+URZ], R2 ;  /* 0x00000002000075a7 */ /* 0x0022a400080011ff */
[----:B--2---:R-:W-:Y:S05]  /*9570*/  @!P0 NANOSLEEP.SYNCS 0x989680 ;  /* 0x009896800000895d */ /* 0x004fea0003900000 */
[----:B------:R-:W2:Y:S02]  /*9580*/  @!P0 SYNCS.PHASECHK.TRANS64 P0, [R0+URZ], R2 ;  /* 0x00000002000085a7 */ /* 0x000ea400080010ff */
[----:B--2---:R-:W-:Y:S05]  /*9590*/  @!P0 BRA `(.L_x_211) ;  /* 0xfffffffc00f08947 */ /* 0x004fea000383ffff */
[----:B------:R-:W-:Y:S05]  /*95a0*/  BRA `(.L_x_94) ;  /* 0xffffffb400507947 */ /* 0x000fea000383ffff */
.L_x_98:
[----:B------:R-:W-:-:S07]  /*95b0*/  MOV R0, UR4 ;  /* 0x0000000400007c02 */ /* 0x000fce0008000f00 */
.L_x_212:
[----:B--2---:R2:W4:Y:S02]  /*95c0*/  SYNCS.PHASECHK.TRANS64.TRYWAIT P0, [R0+URZ], R2 ;  /* 0x00000002000075a7 */ /* 0x00452400080011ff */
[----:B----4-:R-:W-:Y:S05]  /*95d0*/  @!P0 NANOSLEEP.SYNCS 0x989680 ;  /* 0x009896800000895d */ /* 0x010fea0003900000 */
[----:B------:R-:W4:Y:S02]  /*95e0*/  @!P0 SYNCS.PHASECHK.TRANS64 P0, [R0+URZ], R2 ;  /* 0x00000002000085a7 */ /* 0x000f2400080010ff */
[----:B----4-:R-:W-:Y:S05]  /*95f0*/  @!P0 BRA `(.L_x_212) ;  /* 0xfffffffc00f08947 */ /* 0x010fea000383ffff */
[----:B------:R-:W-:Y:S05]  /*9600*/  BRA `(.L_x_213) ;  /* 0xffffffb400f07947 */ /* 0x000fea000383ffff */
.L_x_99:
[----:B------:R-:W-:-:S07]  /*9610*/  MOV R0, UR5 ;  /* 0x0000000500007c02 */ /* 0x000fce0008000f00 */
.L_x_214:
[----:B-1----:R1:W2:Y:S02]  /*9620*/  SYNCS.PHASECHK.TRANS64.TRYWAIT P0, [R0+URZ], R3 ;  /* 0x00000003000075a7 */ /* 0x0022a400080011ff */
[----:B--2---:R-:W-:Y:S05]  /*9630*/  @!P0 NANOSLEEP.SYNCS 0x989680 ;  /* 0x009896800000895d */ /* 0x004fea0003900000 */
[----:B------:R-:W2:Y:S02]  /*9640*/  @!P0 SYNCS.PHASECHK.TRANS64 P0, [R0+URZ], R3 ;  /* 0x00000003000085a7 */ /* 0x000ea400080010ff */
[----:B--2---:R-:W-:Y:S05]  /*9650*/  @!P0 BRA `(.L_x_214) ;  /* 0xfffffffc00f08947 */ /* 0x004fea000383ffff */
[----:B------:R-:W-:Y:S05]  /*9660*/  BRA `(.L_x_215) ;  /* 0xffffffb400fc7947 */ /* 0x000fea000383ffff */
.L_x_100:
[----:B------:R-:W-:-:S07]  /*9670*/  MOV R0, UR5 ;  /* 0x0000000500007c02 */ /* 0x000fce0008000f00 */
.L_x_216:
[----:B-1----:R1:W2:Y:S02]  /*9680*/  SYNCS.PHASECHK.TRANS64.TRYWAIT P0, [R0+URZ], R3 ;  /* 0x00000003000075a7 */ /* 0x0022a400080011ff */
[----:B--2---:R-:W-:Y:S05]  /*9690*/  @!P0 NANOSLEEP.SYNCS 0x989680 ;  /* 0x009896800000895d */ /* 0x004fea0003900000 */
[----:B------:R-:W2:Y:S02]  /*96a0*/  @!P0 SYNCS.PHASECHK.TRANS64 P0, [R0+URZ], R3 ;  /* 0x00000003000085a7 */ /* 0x000ea400080010ff */
[----:B--2---:R-:W-:Y:S05]  /*96b0*/  @!P0 BRA `(.L_x_216) ;  /* 0xfffffffc00f08947 */ /* 0x004fea000383ffff */
[----:B------:R-:W-:Y:S05]  /*96c0*/  BRA `(.L_x_217) ;  /* 0xffffffb800087947 */ /* 0x000fea000383ffff */
.L_x_101:
[----:B-1----:R-:W-:-:S07]  /*96d0*/  MOV R0, UR4 ;  /* 0x0000000400007c02 */ /* 0x002fce0008000f00 */
.L_x_218:
[----:B-1----:R1:W2:Y:S02]  /*96e0*/  SYNCS.PHASECHK.TRANS64.TRYWAIT P0, [R0+URZ], R2 ;  /* 0x00000002000075a7 */ /* 0x0022a400080011ff */
[----:B--2---:R-:W-:Y:S05]  /*96f0*/  @!P0 NANOSLEEP.SYNCS 0x989680 ;  /* 0x009896800000895d */ /* 0x004fea0003900000 */
[----:B------:R-:W2:Y:S02]  /*9700*/  @!P0 SYNCS.PHASECHK.TRANS64 P0, [R0+URZ], R2 ;  /* 0x00000002000085a7 */ /* 0x000ea400080010ff */
[----:B--2---:R-:W-:Y:S05]  /*9710*/  @!P0 BRA `(.L_x_218) ;  /* 0xfffffffc00f08947 */ /* 0x004fea000383ffff */
[----:B------:R-:W-:Y:S05]  /*9720*/  BRA `(.L_x_219) ;  /* 0xffffffb800147947 */ /* 0x000fea000383ffff */
.L_x_106:
[----:B--2---:R2:W3:Y:S02]  /*9730*/  SYNCS.PHASECHK.TRANS64.TRYWAIT P0, [R7+URZ+0x240], R0 ;  /* 0x00024000070075a7 */ /* 0x0044e400080011ff */
[----:B---3--:R-:W-:Y:S05]  /*9740*/  @!P0 NANOSLEEP.SYNCS 0x989680 ;  /* 0x009896800000895d */ /* 0x008fea0003900000 */
[----:B------:R-:W3:Y:S02]  /*9750*/  @!P0 SYNCS.PHASECHK.TRANS64 P0, [R7+URZ+0x240], R0 ;  /* 0x00024000070085a7 */ /* 0x000ee400080010ff */
[----:B---3--:R-:W-:Y:S05]  /*9760*/  @!P0 BRA `(.L_x_106) ;  /* 0xfffffffc00f08947 */ /* 0x008fea000383ffff */
[----:B------:R-:W-:Y:S05]  /*9770*/  BRA `(.L_x_220) ;  /* 0xffffffbc00287947 */ /* 0x000fea000383ffff */
.L_x_109:
[----:B-1----:R-:W-:Y:S07]  /*9780*/  MOV R0, UR17 ;  /* 0x0000001100007c02 */ /* 0x002fee0008000f00 */
.L_x_221:
[----:B-1----:R1:W2:Y:S02]  /*9790*/  SYNCS.PHASECHK.TRANS64.TRYWAIT P2, [R0+URZ+0x238], R7 ;  /* 0x00023807000075a7 */ /* 0x0022a400080411ff */
[----:B--2---:R-:W-:Y:S05]  /*97a0*/  @!P2 NANOSLEEP.SYNCS 0x989680 ;  /* 0x009896800000a95d */ /* 0x004fea0003900000 */
[----:B------:R-:W2:Y:S02]  /*97b0*/  @!P2 SYNCS.PHASECHK.TRANS64 P2, [R0+URZ+0x238], R7 ;  /* 0x000238070000a5a7 */ /* 0x000ea400080410ff */
[----:B--2---:R-:W-:Y:S05]  /*97c0*/  @!P2 BRA `(.L_x_221) ;  /* 0xfffffffc00f0a947 */ /* 0x004fea000383ffff */
[----:B------:R-:W-:Y:S05]  /*97d0*/  BRA `(.L_x_108) ;  /* 0xffffffc000887947 */ /* 0x000fea000383ffff */
.L_x_112:
[----:B-1----:R-:W-:Y:S07]  /*97e0*/  MOV R0, UR17 ;  /* 0x0000001100007c02 */ /* 0x002fee0008000f00 */
.L_x_222:
[----:B-1----:R1:W2:Y:S02]  /*97f0*/  SYNCS.PHASECHK.TRANS64.TRYWAIT P0, [R0+URZ+0x228], R6 ;  /* 0x00022806000075a7 */ /* 0x0022a400080011ff */
[----:B--2---:R-:W-:Y:S05]  /*9800*/  @!P0 NANOSLEEP.SYNCS 0x989680 ;  /* 0x009896800000895d */ /* 0x004fea0003900000 */
[----:B------:R-:W2:Y:S02]  /*9810*/  @!P0 SYNCS.PHASECHK.TRANS64 P0, [R0+URZ+0x228], R6 ;  /* 0x00022806000085a7 */ /* 0x000ea400080010ff */
[----:B--2---:R-:W-:Y:S05]  /*9820*/  @!P0 BRA `(.L_x_222) ;  /* 0xfffffffc00f08947 */ /* 0x004fea000383ffff */
[----:B------:R-:W-:Y:S05]  /*9830*/  BRA `(.L_x_223) ;  /* 0xffffffc000d87947 */ /* 0x000fea000383ffff */
.L_x_115:
[----:B--2---:R2:W4:Y:S02]  /*9840*/  SYNCS.PHASECHK.TRANS64.TRYWAIT P0, [R3+URZ+0x240], R0 ;  /* 0x00024000030075a7 */ /* 0x00452400080011ff */
[----:B----4-:R-:W-:Y:S05]  /*9850*/  @!P0 NANOSLEEP.SYNCS 0x989680 ;  /* 0x009896800000895d */ /* 0x010fea0003900000 */
[----:B------:R-:W4:Y:S02]  /*9860*/  @!P0 SYNCS.PHASECHK.TRANS64 P0, [R3+URZ+0x240], R0 ;  /* 0x00024000030085a7 */ /* 0x000f2400080010ff */
[----:B----4-:R-:W-:Y:S05]  /*9870*/  @!P0 BRA `(.L_x_115) ;  /* 0xfffffffc00f08947 */ /* 0x010fea000383ffff */
[----:B------:R-:W-:Y:S05]  /*9880*/  BRA `(.L_x_224) ;  /* 0xffffffc800287947 */ /* 0x000fea000383ffff */
.L_x_126:
[----:B-1----:R-:W-:Y:S04]  /*9890*/  MOV R0, UR44 ;  /* 0x0000002c00007c02 */ /* 0x002fe80008000f00 */
[----:B------:R1:W2:Y:S03]  /*98a0*/  SYNCS.PHASECHK.TRANS64.TRYWAIT P1, [R0+URZ+0x220], R3 ;  /* 0x00022003000075a7 */ /* 0x0002a600080211ff */
[----:B--2---:R-:W-:Y:S05]  /*98b0*/  @!P1 NANOSLEEP.SYNCS 0x989680 ;  /* 0x009896800000995d */ /* 0x004fea0003900000 */
[----:B------:R-:W2:Y:S02]  /*98c0*/  @!P1 SYNCS.PHASECHK.TRANS64 P1, [R0+URZ+0x220], R3 ;  /* 0x00022003000095a7 */ /* 0x000ea400080210ff */
[----:B--2---:R-:W-:Y:S05]  /*98d0*/  @!P1 BRA `(.L_x_126) ;  /* 0xfffffffc00ec9947 */ /* 0x004fea000383ffff */
[----:B------:R-:W-:Y:S05]  /*98e0*/  BRA `(.L_x_125) ;  /* 0xffffffd400807947 */ /* 0x000fea000383ffff */
.L_x_128:
[----:B------:R1:W1:Y:S02]  /*98f0*/  SYNCS.PHASECHK.TRANS64.TRYWAIT P1, [R22+URZ+0x260], R4 ;  /* 0x00026004160075a7 */ /* 0x00026400080211ff */
[----:B-1----:R-:W-:Y:S05]  /*9900*/  @!P1 NANOSLEEP.SYNCS 0x989680 ;  /* 0x009896800000995d */ /* 0x002fea0003900000 */
[----:B------:R-:W1:Y:S02]  /*9910*/  @!P1 SYNCS.PHASECHK.TRANS64 P1, [R22+URZ+0x260], R4 ;  /* 0x00026004160095a7 */ /* 0x000e6400080210ff */
[----:B-1----:R-:W-:Y:S05]  /*9920*/  @!P1 BRA `(.L_x_128) ;  /* 0xfffffffc00f09947 */ /* 0x002fea000383ffff */
[----:B------:R-:W-:Y:S05]  /*9930*/  BRA `(.L_x_127) ;  /* 0xffffffd400c47947 */ /* 0x000fea000383ffff */
        .weak           $__internal_0_$__cuda_sm10x_tcgen05_guardrail_trap_col_being_dealloced_not_returned_by_alloc
        .type           $__internal_0_$__cuda_sm10x_tcgen05_guardrail_trap_col_being_dealloced_not_returned_by_alloc,@function
        .size           $__internal_0_$__cuda_sm10x_tcgen05_guardrail_trap_col_being_dealloced_not_returned_by_alloc,($__internal_1_$__cuda_sm10x_tcgen05_guardrail_trap_phase_invalid_during_alloc - $__internal_0_$__cuda_sm10x_tcgen05_guardrail_trap_col_being_dealloced_not_returned_by_alloc)
$__internal_0_$__cuda_sm10x_tcgen05_guardrail_trap_col_being_dealloced_not_returned_by_alloc:
[----:B------:R-:W-:Y:S05]  /*9940*/  BPT.TRAP 0x1 ;  /* 0x000000040000795c */ /* 0x000fea0000300000 */
[----:B------:R-:W-:-:S04]  /*9950*/  HFMA2 R3, -RZ, RZ, 0, 0 ;  /* 0x00000000ff037431 */ /* 0x000fc800000001ff */
[----:B------:R-:W-:Y:S05]  /*9960*/  RET.REL.NODEC R2 `(_ZN7cutlass13device_kernelINS_4gemm6kernel13GemmUniversalIN4cute5tupleIJiiiiEEENS1_10collective13CollectiveMmaINS1_35MainloopSm100TmaUmmaWarpSpecializedILi34ELi2ELi4ENS5_IJNS4_1CILi1EEENSA_ILi8EEESB_EEEEENS5_IJNSA_ILi128EEENSA_ILi64EEENSA_ILi32EEEEEEaNS5_IJlSB_lEEEaSJ_NS4_8TiledMMAINS4_8MMA_AtomIJNS4_15SM100_MMA_S8_SSIaaiLi128ELi64ELNS4_4UMMA5MajorE0ELSO_0ELNSN_8SaturateE0EEEEEENS4_6LayoutINS5_IJSB_SB_SB_EEENS5_IJNSA_ILi0EEESU_SU_EEEEENS5_IJNS4_10UnderscoreESX_SX_EEEEENS4_23SM90_TMA_LOAD_MULTICASTENS4_14ComposedLayoutINS4_7SwizzleILi1ELi4ELi3EEENS4_18smem_ptr_flag_bitsILi8EEENSS_INS5_IJSC_SH_EEENS5_IJSH_SB_EEEEEEEvNS4_8identityENS4_13SM90_TMA_LOADES19_vS1A_EENS_8epilogue10collective18CollectiveEpilogueINS1D_23Sm100TmaWarpSpecializedILi1ELi1ELi64ELb0ELb0EEEJSI_NS5_IJNSS_ISF_SB_EENSS_ISG_SB_EEEEEaSJ_aSJ_NS1D_6fusion15FusionCallbacksIS1H_NS1L_17LinearCombinationIaiaiLNS_15FloatRoundStyleE2EEESI_S1K_JEEENS4_5SM1004TMEM4LOAD26SM100_TMEM_LOAD_32dp32b64xES1B_NS11_INS12_ILi2ELi4ELi3EEES15_NSS_INS5_IJSC_SG_EEENS5_IJSG_SB_EEEEEEENS4_39AutoVectorizingCopyWithAssumedAlignmentILi128EEENS4_14SM90_TMA_STOREES1Z_S21_S21_EEEvvEEEEvNT_6ParamsE) ;  /* 0xffffff6402a47950 */ /* 0x000fea0003c3ffff */
        .weak           $__internal_1_$__cuda_sm10x_tcgen05_guardrail_trap_phase_invalid_during_alloc
        .type           $__internal_1_$__cuda_sm10x_tcgen05_guardrail_trap_phase_invalid_during_alloc,@function
        .size           $__internal_1_$__cuda_sm10x_tcgen05_guardrail_trap_phase_invalid_during_alloc,($__internal_2_$__cuda_sm10x_tcgen05_guardrail_trap_unallocated_columns_being_dealloced - $__internal_1_$__cuda_sm10x_tcgen05_guardrail_trap_phase_invalid_during_alloc)
$__internal_1_$__cuda_sm10x_tcgen05_guardrail_trap_phase_invalid_during_alloc:
[----:B------:R-:W-:Y:S05]  /*9970*/  BPT.TRAP 0x1 ;  /* 0x000000040000795c */ /* 0x000fea0000300000 */
[----:B------:R-:W-:-:S04]  /*9980*/  MOV R5, 0x0 ;  /* 0x0000000000057802 */ /* 0x000fc80000000f00 */
[----:B------:R-:W-:Y:S05]  /*9990*/  RET.REL.NODEC R4 `(_ZN7cutlass13device_kernelINS_4gemm6kernel13GemmUniversalIN4cute5tupleIJiiiiEEENS1_10collective13CollectiveMmaINS1_35MainloopSm100TmaUmmaWarpSpecializedILi34ELi2ELi4ENS5_IJNS4_1CILi1EEENSA_ILi8EEESB_EEEEENS5_IJNSA_ILi128EEENSA_ILi64EEENSA_ILi32EEEEEEaNS5_IJlSB_lEEEaSJ_NS4_8TiledMMAINS4_8MMA_AtomIJNS4_15SM100_MMA_S8_SSIaaiLi128ELi64ELNS4_4UMMA5MajorE0ELSO_0ELNSN_8SaturateE0EEEEEENS4_6LayoutINS5_IJSB_SB_SB_EEENS5_IJNSA_ILi0EEESU_SU_EEEEENS5_IJNS4_10UnderscoreESX_SX_EEEEENS4_23SM90_TMA_LOAD_MULTICASTENS4_14ComposedLayoutINS4_7SwizzleILi1ELi4ELi3EEENS4_18smem_ptr_flag_bitsILi8EEENSS_INS5_IJSC_SH_EEENS5_IJSH_SB_EEEEEEEvNS4_8identityENS4_13SM90_TMA_LOADES19_vS1A_EENS_8epilogue10collective18CollectiveEpilogueINS1D_23Sm100TmaWarpSpecializedILi1ELi1ELi64ELb0ELb0EEEJSI_NS5_IJNSS_ISF_SB_EENSS_ISG_SB_EEEEEaSJ_aSJ_NS1D_6fusion15FusionCallbacksIS1H_NS1L_17LinearCombinationIaiaiLNS_15FloatRoundStyleE2EEESI_S1K_JEEENS4_5SM1004TMEM4LOAD26SM100_TMEM_LOAD_32dp32b64xES1B_NS11_INS12_ILi2ELi4ELi3EEES15_NSS_INS5_IJSC_SG_EEENS5_IJSG_SB_EEEEEEENS4_39AutoVectorizingCopyWithAssumedAlignmentILi128EEENS4_14SM90_TMA_STOREES1Z_S21_S21_EEEvvEEEEvNT_6ParamsE) ;  /* 0xffffff6404987950 */ /* 0x000fea0003c3ffff */
        .weak           $__internal_2_$__cuda_sm10x_tcgen05_guardrail_trap_unallocated_columns_being_dealloced
        .type           $__internal_2_$__cuda_sm10x_tcgen05_guardrail_trap_unallocated_columns_being_dealloced,@function
        .size           $__internal_2_$__cuda_sm10x_tcgen05_guardrail_trap_unallocated_columns_being_dealloced,(.L_x_226 - $__internal_2_$__cuda_sm10x_tcgen05_guardrail_trap_unallocated_columns_being_dealloced)
$__internal_2_$__cuda_sm10x_tcgen05_guardrail_trap_unallocated_columns_being_dealloced:
[----:B------:R-:W-:Y:S05]  /*99a0*/  BPT.TRAP 0x1 ;  /* 0x000000040000795c */ /* 0x000fea0000300000 */
[----:B------:R-:W-:-:S04]  /*99b0*/  HFMA2 R3, -RZ, RZ, 0, 0 ;  /* 0x00000000ff037431 */ /* 0x000fc800000001ff */
[----:B------:R-:W-:Y:S05]  /*99c0*/  RET.REL.NODEC R2 `(_ZN7cutlass13device_kernelINS_4gemm6kernel13GemmUniversalIN4cute5tupleIJiiiiEEENS1_10collective13CollectiveMmaINS1_35MainloopSm100TmaUmmaWarpSpecializedILi34ELi2ELi4ENS5_IJNS4_1CILi1EEENSA_ILi8EEESB_EEEEENS5_IJNSA_ILi128EEENSA_ILi64EEENSA_ILi32EEEEEEaNS5_IJlSB_lEEEaSJ_NS4_8TiledMMAINS4_8MMA_AtomIJNS4_15SM100_MMA_S8_SSIaaiLi128ELi64ELNS4_4UMMA5MajorE0ELSO_0ELNSN_8SaturateE0EEEEEENS4_6LayoutINS5_IJSB_SB_SB_EEENS5_IJNSA_ILi0EEESU_SU_EEEEENS5_IJNS4_10UnderscoreESX_SX_EEEEENS4_23SM90_TMA_LOAD_MULTICASTENS4_14ComposedLayoutINS4_7SwizzleILi1ELi4ELi3EEENS4_18smem_ptr_flag_bitsILi8EEENSS_INS5_IJSC_SH_EEENS5_IJSH_SB_EEEEEEEvNS4_8identityENS4_13SM90_TMA_LOADES19_vS1A_EENS_8epilogue10collective18CollectiveEpilogueINS1D_23Sm100TmaWarpSpecializedILi1ELi1ELi64ELb0ELb0EEEJSI_NS5_IJNSS_ISF_SB_EENSS_ISG_SB_EEEEEaSJ_aSJ_NS1D_6fusion15FusionCallbacksIS1H_NS1L_17LinearCombinationIaiaiLNS_15FloatRoundStyleE2EEESI_S1K_JEEENS4_5SM1004TMEM4LOAD26SM100_TMEM_LOAD_32dp32b64xES1B_NS11_INS12_ILi2ELi4ELi3EEES15_NSS_INS5_IJSC_SG_EEENS5_IJSG_SB_EEEEEEENS4_39AutoVectorizingCopyWithAssumedAlignmentILi128EEENS4_14SM90_TMA_STOREES1Z_S21_S21_EEEvvEEEEvNT_6ParamsE) ;  /* 0xffffff64028c7950 */ /* 0x000fea0003c3ffff */
.L_x_225:
[----:B------:R-:W-:-:S00]  /*99d0*/  BRA `(.L_x_225) ;  /* 0xfffffffc00fc7947 */ /* 0x000fc0000383ffff */
[----:B------:R-:W-:-:S00]  /*99e0*/  NOP ;  /* 0x0000000000007918 */ /* 0x000fc00000000000 */
        /* <DEDUP_REMOVED lines=9> */
.L_x_226:


//--------------------- .nv.global.init           --------------------------
	.section	.nv.global.init,"aw",@progbits
.nv.global.init:
	.type		$str$27,@object
	.size		$str$27,($str$28 - $str$27)
$str$27:
        /*0000*/ 	.byte	0x28, 0x61, 0x64, 0x64, 0x72, 0x65, 0x73, 0x73, 0x20, 0x26, 0x20, 0x6d, 0x61, 0x73, 0x6b, 0x29
        /*0010*/ 	.byte	0x20, 0x3d, 0x3d, 0x20, 0x30, 0x00
	.type		$str$28,@object
	.size		$str$28,($str$26 - $str$28)
$str$28:
        /*0016*/ 	.byte	0x2f, 0x74, 0x6d, 0x70, 0x2f, 0x63, 0x75, 0x74, 0x6c, 0x61, 0x73, 0x73, 0x5f, 0x73, 0x77, 0x65
        /*0026*/ 	.byte	0x65, 0x70, 0x5f, 0x73, 0x72, 0x63, 0x2f, 0x69, 0x6e, 0x63, 0x6c, 0x75, 0x64, 0x65, 0x2f, 0x63
        /*0036*/ 	.byte	0x75, 0x74, 0x65, 0x2f, 0x70, 0x6f, 0x69, 0x6e, 0x74, 0x65, 0x72, 0x5f, 0x66, 0x6c, 0x61, 0x67
        /*0046*/ 	.byte	0x67, 0x65, 0x64, 0x2e, 0x68, 0x70, 0x70, 0x00
	.type		$str$26,@object
	.size		$str$26,($str$25 - $str$26)
$str$26:
        /*004e*/ 	.byte	0x2f, 0x74, 0x6d, 0x70, 0x2f, 0x63, 0x75, 0x74, 0x6c, 0x61, 0x73, 0x73, 0x5f, 0x73, 0x77, 0x65
        /*005e*/ 	.byte	0x65, 0x70, 0x5f, 0x73, 0x72, 0x63, 0x2f, 0x69, 0x6e, 0x63, 0x6c, 0x75, 0x64, 0x65, 0x2f, 0x63
        /*006e*/ 	.byte	0x75, 0x74, 0x65, 0x2f, 0x61, 0x74, 0x6f, 0x6d, 0x2f, 0x63, 0x6f, 0x70, 0x79, 0x5f, 0x74, 0x72
        /*007e*/ 	.byte	0x61, 0x69, 0x74, 0x73, 0x5f, 0x73, 0x6d, 0x31, 0x30, 0x30, 0x2e, 0x68, 0x70, 0x70, 0x00
	.type		$str$25,@object
	.size		$str$25,(__unnamed_1 - $str$25)
$str$25:
        /*008d*/ 	.byte	0x28, 0x28, 0x75, 0x69, 0x6e, 0x74, 0x33, 0x32, 0x5f, 0x74, 0x28, 0x74, 0x68, 0x72, 0x65, 0x61
        /*009d*/ 	.byte	0x64, 0x49, 0x64, 0x78, 0x2e, 0x78, 0x29, 0x20, 0x2f, 0x20, 0x33, 0x32, 0x29, 0x20, 0x25, 0x20
        /*00ad*/ 	.byte	0x34, 0x29, 0x20, 0x3d, 0x3d, 0x20, 0x28, 0x28, 0x28, 0x74, 0x6d, 0x65, 0x6d, 0x5f, 0x61, 0x64
        /*00bd*/ 	.byte	0x64, 0x72, 0x20, 0x3e, 0x3e, 0x20, 0x31, 0x36, 0x29, 0x20, 0x2f, 0x20, 0x33, 0x32, 0x29, 0x20
        /*00cd*/ 	.byte	0x25, 0x20, 0x34, 0x29, 0x00
	.type		__unnamed_1,@object
	.size		__unnamed_1,(__unnamed_2 - __unnamed_1)
__unnamed_1:
        /*00d2*/ 	.byte	0x61, 0x75, 0x74, 0x6f, 0x20, 0x63, 0x75, 0x74, 0x65, 0x3a, 0x3a, 0x61, 0x73, 0x5f, 0x70, 0x6f
        /* <DEDUP_REMOVED lines=24> */
        /*0262*/ 	.byte	0x5d, 0x00
	.type		__unnamed_2,@object
	.size		__unnamed_2,(.L_2 - __unnamed_2)
__unnamed_2:
        /* <DEDUP_REMOVED lines=42> */
        /*0504*/ 	.byte	0x43, 0x3c, 0x30, 0x3e, 0x3e, 0x3e, 0x3e, 0x5d, 0x00
.L_2:


//--------------------- .nv.shared._ZN7cutlass13device_kernelINS_4gemm6kernel13GemmUniversalIN4cute5tupleIJiiiiEEENS1_10collective13CollectiveMmaINS1_35MainloopSm100TmaUmmaWarpSpecializedILi34ELi2ELi4ENS5_IJNS4_1CILi1EEENSA_ILi8EEESB_EEEEENS5_IJNSA_ILi128EEENSA_ILi64EEENSA_ILi32EEEEEEaNS5_IJlSB_lEEEaSJ_NS4_8TiledMMAINS4_8MMA_AtomIJNS4_15SM100_MMA_S8_SSIaaiLi128ELi64ELNS4_4UMMA5MajorE0ELSO_0ELNSN_8SaturateE0EEEEEENS4_6LayoutINS5_IJSB_SB_SB_EEENS5_IJNSA_ILi0EEESU_SU_EEEEENS5_IJNS4_10UnderscoreESX_SX_EEEEENS4_23SM90_TMA_LOAD_MULTICASTENS4_14ComposedLayoutINS4_7SwizzleILi1ELi4ELi3EEENS4_18smem_ptr_flag_bitsILi8EEENSS_INS5_IJSC_SH_EEENS5_IJSH_SB_EEEEEEEvNS4_8identityENS4_13SM90_TMA_LOADES19_vS1A_EENS_8epilogue10collective18CollectiveEpilogueINS1D_23Sm100TmaWarpSpecializedILi1ELi1ELi64ELb0ELb0EEEJSI_NS5_IJNSS_ISF_SB_EENSS_ISG_SB_EEEEEaSJ_aSJ_NS1D_6fusion15FusionCallbacksIS1H_NS1L_17LinearCombinationIaiaiLNS_15FloatRoundStyleE2EEESI_S1K_JEEENS4_5SM1004TMEM4LOAD26SM100_TMEM_LOAD_32dp32b64xES1B_NS11_INS12_ILi2ELi4ELi3EEES15_NSS_INS5_IJSC_SG_EEENS5_IJSG_SB_EEEEEEENS4_39AutoVectorizingCopyWithAssumedAlignmentILi128EEENS4_14SM90_TMA_STOREES1Z_S21_S21_EEEvvEEEEvNT_6ParamsE --------------------------
	.section	.nv.shared._ZN7cutlass13device_kernelINS_4gemm6kernel13GemmUniversalIN4cute5tupleIJiiiiEEENS1_10collective13CollectiveMmaINS1_35MainloopSm100TmaUmmaWarpSpecializedILi34ELi2ELi4ENS5_IJNS4_1CILi1EEENSA_ILi8EEESB_EEEEENS5_IJNSA_ILi128EEENSA_ILi64EEENSA_ILi32EEEEEEaNS5_IJlSB_lEEEaSJ_NS4_8TiledMMAINS4_8MMA_AtomIJNS4_15SM100_MMA_S8_SSIaaiLi128ELi64ELNS4_4UMMA5MajorE0ELSO_0ELNSN_8SaturateE0EEEEEENS4_6LayoutINS5_IJSB_SB_SB_EEENS5_IJNSA_ILi0EEESU_SU_EEEEENS5_IJNS4_10UnderscoreESX_SX_EEEEENS4_23SM90_TMA_LOAD_MULTICASTENS4_14ComposedLayoutINS4_7SwizzleILi1ELi4ELi3EEENS4_18smem_ptr_flag_bitsILi8EEENSS_INS5_IJSC_SH_EEENS5_IJSH_SB_EEEEEEEvNS4_8identityENS4_13SM90_TMA_LOADES19_vS1A_EENS_8epilogue10collective18CollectiveEpilogueINS1D_23Sm100TmaWarpSpecializedILi1ELi1ELi64ELb0ELb0EEEJSI_NS5_IJNSS_ISF_SB_EENSS_ISG_SB_EEEEEaSJ_aSJ_NS1D_6fusion15FusionCallbacksIS1H_NS1L_17LinearCombinationIaiaiLNS_15FloatRoundStyleE2EEESI_S1K_JEEENS4_5SM1004TMEM4LOAD26SM100_TMEM_LOAD_32dp32b64xES1B_NS11_INS12_ILi2ELi4ELi3EEES15_NSS_INS5_IJSC_SG_EEENS5_IJSG_SB_EEEEEEENS4_39AutoVectorizingCopyWithAssumedAlignmentILi128EEENS4_14SM90_TMA_STOREES1Z_S21_S21_EEEvvEEEEvNT_6ParamsE,"aw",@nobits
	.sectionflags	@""
	.align	16
	.zero		1024


//--------------------- .nv.shared.reserved.0     --------------------------
	.section	.nv.shared.reserved.0,"aw",@nobits
	.weak		__nv_reservedSMEM_offset_0_alias
	.size		__nv_reservedSMEM_offset_0_alias, 0, 64
	.other		__nv_reservedSMEM_offset_0_alias,@"STO_CUDA_RESERVED_SHARED STV_DEFAULT"
__nv_reservedSMEM_offset_0_alias:
	.zero		0
.nv.shared.reserved.0:
	.zero		64
	.weak		__nv_reservedSMEM_tcgen05_partition
	.type		__nv_reservedSMEM_tcgen05_partition,@object
	.size		__nv_reservedSMEM_tcgen05_partition,(.L_0 - __nv_reservedSMEM_tcgen05_partition)
__nv_reservedSMEM_tcgen05_partition:
	.zero		32
.L_0:


//--------------------- .nv.global                --------------------------
	.section	.nv.global,"aw",@nobits
.nv.global:
	.type		_ZN40_INTERNAL_782852bf_4_k_cu_1ee9fb75_332104cute1_E,@object
	.size		_ZN40_INTERNAL_782852bf_4_k_cu_1ee9fb75_332104cute1_E,(_ZN40_INTERNAL_782852bf_4_k_cu_1ee9fb75_332104cuda3std3__45__cpo6cbeginE - _ZN40_INTERNAL_782852bf_4_k_cu_1ee9fb75_332104cute1_E)
_ZN40_INTERNAL_782852bf_4_k_cu_1ee9fb75_332104cute1_E:
	.zero		1
	.type		_ZN40_INTERNAL_782852bf_4_k_cu_1ee9fb75_332104cuda3std3__45__cpo6cbeginE,@object
	.size		_ZN40_INTERNAL_782852bf_4_k_cu_1ee9fb75_332104cuda3std3__45__cpo6cbeginE,(_ZN40_INTERNAL_782852bf_4_k_cu_1ee9fb75_332104cuda3std3__48in_placeE - _ZN40_INTERNAL_782852bf_4_k_cu_1ee9fb75_332104cuda3std3__45__cpo6cbeginE)
_ZN40_INTERNAL_782852bf_4_k_cu_1ee9fb75_332104cuda3std3__45__cpo6cbeginE:
	.zero		1
	.type		_ZN40_INTERNAL_782852bf_4_k_cu_1ee9fb75_332104cuda3std3__48in_placeE,@object
	.size		_ZN40_INTERNAL_782852bf_4_k_cu_1ee9fb75_332104cuda3std3__48in_placeE,(_ZN40_INTERNAL_782852bf_4_k_cu_1ee9fb75_332104cuda3std6ranges3__45__cpo9iter_moveE - _ZN40_INTERNAL_782852bf_4_k_cu_1ee9fb75_332104cuda3std3__48in_placeE)
_ZN40_INTERNAL_782852bf_4_k_cu_1ee9fb75_332104cuda3std3__48in_placeE:
	.zero		1
	.type		_ZN40_INTERNAL_782852bf_4_k_cu_1ee9fb75_332104cuda3std6ranges3__45__cpo9iter_moveE,@object
	.size		_ZN40_INTERNAL_782852bf_4_k_cu_1ee9fb75_332104cuda3std6ranges3__45__cpo9iter_moveE,(_ZN40_INTERNAL_782852bf_4_k_cu_1ee9fb75_332104cuda3std3__45__cpo5beginE - _ZN40_INTERNAL_782852bf_4_k_cu_1ee9fb75_332104cuda3std6ranges3__45__cpo9iter_moveE)
_ZN40_INTERNAL_782852bf_4_k_cu_1ee9fb75_332104cuda3std6ranges3__45__cpo9iter_moveE:
	.zero		1
	.type		_ZN40_INTERNAL_782852bf_4_k_cu_1ee9fb75_332104cuda3std3__45__cpo5beginE,@object
	.size		_ZN40_INTERNAL_782852bf_4_k_cu_1ee9fb75_332104cuda3std3__45__cpo5beginE,(_ZN40_INTERNAL_782852bf_4_k_cu_1ee9fb75_332104cuda3std3__442_GLOBAL__N__782852bf_4_k_cu_1ee9fb75_332106ignoreE - _ZN40_INTERNAL_782852bf_4_k_cu_1ee9fb75_332104cuda3std3__45__cpo5beginE)
_ZN40_INTERNAL_782852bf_4_k_cu_1ee9fb75_332104cuda3std3__45__cpo5beginE:
	.zero		1
	.type		_ZN40_INTERNAL_782852bf_4_k_cu_1ee9fb75_332104cuda3std3__442_GLOBAL__N__782852bf_4_k_cu_1ee9fb75_332106ignoreE,@object
	.size		_ZN40_INTERNAL_782852bf_4_k_cu_1ee9fb75_332104cuda3std3__442_GLOBAL__N__782852bf_4_k_cu_1ee9fb75_332106ignoreE,(_ZN40_INTERNAL_782852bf_4_k_cu_1ee9fb75_332104cute7productE - _ZN40_INTERNAL_782852bf_4_k_cu_1ee9fb75_332104cuda3std3__442_GLOBAL__N__782852bf_4_k_cu_1ee9fb75_332106ignoreE)
_ZN40_INTERNAL_782852bf_4_k_cu_1ee9fb75_332104cuda3std3__442_GLOBAL__N__782852bf_4_k_cu_1ee9fb75_332106ignoreE:
	.zero		1
	.type		_ZN40_INTERNAL_782852bf_4_k_cu_1ee9fb75_332104cute7productE,@object
	.size		_ZN40_INTERNAL_782852bf_4_k_cu_1ee9fb75_332104cute7productE,(_ZN40_INTERNAL_782852bf_4_k_cu_1ee9fb75_332104cuda3std3__45__cpo3endE - _ZN40_INTERNAL_782852bf_4_k_cu_1ee9fb75_332104cute7productE)
_ZN40_INTERNAL_782852bf_4_k_cu_1ee9fb75_332104cute7productE:
	.zero		1
	.type		_ZN40_INTERNAL_782852bf_4_k_cu_1ee9fb75_332104cuda3std3__45__cpo3endE,@object
	.size		_ZN40_INTERNAL_782852bf_4_k_cu_1ee9fb75_332104cuda3std3__45__cpo3endE,(_ZN40_INTERNAL_782852bf_4_k_cu_1ee9fb75_332104cuda3std3__419piecewise_constructE - _ZN40_INTERNAL_782852bf_4_k_cu_1ee9fb75_332104cuda3std3__45__cpo3endE)
_ZN40_INTERNAL_782852bf_4_k_cu_1ee9fb75_332104cuda3std3__45__cpo3endE:
	.zero		1
	.type		_ZN40_INTERNAL_782852bf_4_k_cu_1ee9fb75_332104cuda3std3__419piecewise_constructE,@object
	.size		_ZN40_INTERNAL_782852bf_4_k_cu_1ee9fb75_332104cuda3std3__419piecewise_constructE,(_ZN40_INTERNAL_782852bf_4_k_cu_1ee9fb75_332104cuda3std3__45__cpo4cendE - _ZN40_INTERNAL_782852bf_4_k_cu_1ee9fb75_332104cuda3std3__419piecewise_constructE)
_ZN40_INTERNAL_782852bf_4_k_cu_1ee9fb75_332104cuda3std3__419piecewise_constructE:
	.zero		1
	.type		_ZN40_INTERNAL_782852bf_4_k_cu_1ee9fb75_332104cuda3std3__45__cpo4cendE,@object
	.size		_ZN40_INTERNAL_782852bf_4_k_cu_1ee9fb75_332104cuda3std3__45__cpo4cendE,(_ZN40_INTERNAL_782852bf_4_k_cu_1ee9fb75_332104cuda3std6ranges3__45__cpo4swapE - _ZN40_INTERNAL_782852bf_4_k_cu_1ee9fb75_332104cuda3std3__45__cpo4cendE)
_ZN40_INTERNAL_782852bf_4_k_cu_1ee9fb75_332104cuda3std3__45__cpo4cendE:
	.zero		1
	.type		_ZN40_INTERNAL_782852bf_4_k_cu_1ee9fb75_332104cuda3std6ranges3__45__cpo4swapE,@object
	.size		_ZN40_INTERNAL_782852bf_4_k_cu_1ee9fb75_332104cuda3std6ranges3__45__cpo4swapE,(.L_10 - _ZN40_INTERNAL_782852bf_4_k_cu_1ee9fb75_332104cuda3std6ranges3__45__cpo4swapE)
_ZN40_INTERNAL_782852bf_4_k_cu_1ee9fb75_332104cuda3std6ranges3__45__cpo4swapE:
	.zero		1
.L_10:


//--------------------- .nv.constant0._ZN7cutlass13device_kernelINS_4gemm6kernel13GemmUniversalIN4cute5tupleIJiiiiEEENS1_10collective13CollectiveMmaINS1_35MainloopSm100TmaUmmaWarpSpecializedILi34ELi2ELi4ENS5_IJNS4_1CILi1EEENSA_ILi8EEESB_EEEEENS5_IJNSA_ILi128EEENSA_ILi64EEENSA_ILi32EEEEEEaNS5_IJlSB_lEEEaSJ_NS4_8TiledMMAINS4_8MMA_AtomIJNS4_15SM100_MMA_S8_SSIaaiLi128ELi64ELNS4_4UMMA5MajorE0ELSO_0ELNSN_8SaturateE0EEEEEENS4_6LayoutINS5_IJSB_SB_SB_EEENS5_IJNSA_ILi0EEESU_SU_EEEEENS5_IJNS4_10UnderscoreESX_SX_EEEEENS4_23SM90_TMA_LOAD_MULTICASTENS4_14ComposedLayoutINS4_7SwizzleILi1ELi4ELi3EEENS4_18smem_ptr_flag_bitsILi8EEENSS_INS5_IJSC_SH_EEENS5_IJSH_SB_EEEEEEEvNS4_8identityENS4_13SM90_TMA_LOADES19_vS1A_EENS_8epilogue10collective18CollectiveEpilogueINS1D_23Sm100TmaWarpSpecializedILi1ELi1ELi64ELb0ELb0EEEJSI_NS5_IJNSS_ISF_SB_EENSS_ISG_SB_EEEEEaSJ_aSJ_NS1D_6fusion15FusionCallbacksIS1H_NS1L_17LinearCombinationIaiaiLNS_15FloatRoundStyleE2EEESI_S1K_JEEENS4_5SM1004TMEM4LOAD26SM100_TMEM_LOAD_32dp32b64xES1B_NS11_INS12_ILi2ELi4ELi3EEES15_NSS_INS5_IJSC_SG_EEENS5_IJSG_SB_EEEEEEENS4_39AutoVectorizingCopyWithAssumedAlignmentILi128EEENS4_14SM90_TMA_STOREES1Z_S21_S21_EEEvvEEEEvNT_6ParamsE --------------------------
	.section	.nv.constant0._ZN7cutlass13device_kernelINS_4gemm6kernel13GemmUniversalIN4cute5tupleIJiiiiEEENS1_10collective13CollectiveMmaINS1_35MainloopSm100TmaUmmaWarpSpecializedILi34ELi2ELi4ENS5_IJNS4_1CILi1EEENSA_ILi8EEESB_EEEEENS5_IJNSA_ILi128EEENSA_ILi64EEENSA_ILi32EEEEEEaNS5_IJlSB_lEEEaSJ_NS4_8TiledMMAINS4_8MMA_AtomIJNS4_15SM100_MMA_S8_SSIaaiLi128ELi64ELNS4_4UMMA5MajorE0ELSO_0ELNSN_8SaturateE0EEEEEENS4_6LayoutINS5_IJSB_SB_SB_EEENS5_IJNSA_ILi0EEESU_SU_EEEEENS5_IJNS4_10UnderscoreESX_SX_EEEEENS4_23SM90_TMA_LOAD_MULTICASTENS4_14ComposedLayoutINS4_7SwizzleILi1ELi4ELi3EEENS4_18smem_ptr_flag_bitsILi8EEENSS_INS5_IJSC_SH_EEENS5_IJSH_SB_EEEEEEEvNS4_8identityENS4_13SM90_TMA_LOADES19_vS1A_EENS_8epilogue10collective18CollectiveEpilogueINS1D_23Sm100TmaWarpSpecializedILi1ELi1ELi64ELb0ELb0EEEJSI_NS5_IJNSS_ISF_SB_EENSS_ISG_SB_EEEEEaSJ_aSJ_NS1D_6fusion15FusionCallbacksIS1H_NS1L_17LinearCombinationIaiaiLNS_15FloatRoundStyleE2EEESI_S1K_JEEENS4_5SM1004TMEM4LOAD26SM100_TMEM_LOAD_32dp32b64xES1B_NS11_INS12_ILi2ELi4ELi3EEES15_NSS_INS5_IJSC_SG_EEENS5_IJSG_SB_EEEEEEENS4_39AutoVectorizingCopyWithAssumedAlignmentILi128EEENS4_14SM90_TMA_STOREES1Z_S21_S21_EEEvvEEEEvNT_6ParamsE,"a",@progbits
	.sectionflags	@""
	.align	4
.nv.constant0._ZN7cutlass13device_kernelINS_4gemm6kernel13GemmUniversalIN4cute5tupleIJiiiiEEENS1_10collective13CollectiveMmaINS1_35MainloopSm100TmaUmmaWarpSpecializedILi34ELi2ELi4ENS5_IJNS4_1CILi1EEENSA_ILi8EEESB_EEEEENS5_IJNSA_ILi128EEENSA_ILi64EEENSA_ILi32EEEEEEaNS5_IJlSB_lEEEaSJ_NS4_8TiledMMAINS4_8MMA_AtomIJNS4_15SM100_MMA_S8_SSIaaiLi128ELi64ELNS4_4UMMA5MajorE0ELSO_0ELNSN_8SaturateE0EEEEEENS4_6LayoutINS5_IJSB_SB_SB_EEENS5_IJNSA_ILi0EEESU_SU_EEEEENS5_IJNS4_10UnderscoreESX_SX_EEEEENS4_23SM90_TMA_LOAD_MULTICASTENS4_14ComposedLayoutINS4_7SwizzleILi1ELi4ELi3EEENS4_18smem_ptr_flag_bitsILi8EEENSS_INS5_IJSC_SH_EEENS5_IJSH_SB_EEEEEEEvNS4_8identityENS4_13SM90_TMA_LOADES19_vS1A_EENS_8epilogue10collective18CollectiveEpilogueINS1D_23Sm100TmaWarpSpecializedILi1ELi1ELi64ELb0ELb0EEEJSI_NS5_IJNSS_ISF_SB_EENSS_ISG_SB_EEEEEaSJ_aSJ_NS1D_6fusion15FusionCallbacksIS1H_NS1L_17LinearCombinationIaiaiLNS_15FloatRoundStyleE2EEESI_S1K_JEEENS4_5SM1004TMEM4LOAD26SM100_TMEM_LOAD_32dp32b64xES1B_NS11_INS12_ILi2ELi4ELi3EEES15_NSS_INS5_IJSC_SG_EEENS5_IJSG_SB_EEEEEEENS4_39AutoVectorizingCopyWithAssumedAlignmentILi128EEENS4_14SM90_TMA_STOREES1Z_S21_S21_EEEvvEEEEvNT_6ParamsE:
	.zero		2944


//--------------------- SYMBOLS --------------------------

	.type		.nv.reservedSmem.offset0,@object
	.size		.nv.reservedSmem.offset0,0x4
	.type		.nv.reservedSmem.cap,@object
	.size		.nv.reservedSmem.cap,0x4
	.type		__assertfail,@function
